def attn_fwd(
    Q,
    K,
    V,
    Out,
    Lse,
    sm_scale,
    stride_qz,
    stride_qh,
    stride_qm,
    stride_qk,
    stride_kz,
    stride_kh,
    stride_kn,
    stride_kk,
    stride_vz,
    stride_vh,
    stride_vn,
    stride_vk,
    stride_oz,
    stride_oh,
    stride_om,
    stride_ok,
    seqlen_q,
    seqlen_k,
    BLOCK_M: tl.constexpr,
    BLOCK_N: tl.constexpr,
    HEAD_DIM: tl.constexpr,
    CAUSAL: tl.constexpr,
):
    start_m = tl.program_id(0)
    off_hz = tl.program_id(1)
    q_off = off_hz * stride_qh
    k_off = off_hz * stride_kh
    v_off = off_hz * stride_vh
    offs_m = start_m * BLOCK_M + tl.arange(0, BLOCK_M)
    offs_d = tl.arange(0, HEAD_DIM)
    offs_n = tl.arange(0, BLOCK_N)
    q_ptrs = Q + q_off + offs_m[:, None] * stride_qm + offs_d[None, :] * stride_qk
    k_ptrs = K + k_off + offs_d[:, None] * stride_kk + offs_n[None, :] * stride_kn
    v_ptrs = V + v_off + offs_n[:, None] * stride_vn + offs_d[None, :] * stride_vk
    m_i = tl.full([BLOCK_M], float("-inf"), dtype=tl.float32)
    l_i = tl.zeros([BLOCK_M], dtype=tl.float32) + 1.0
    acc = tl.zeros([BLOCK_M, HEAD_DIM], dtype=tl.float32)
    q = tl.load(q_ptrs)
    acc, l_i, m_i = _attn_fwd_inner(
        acc,
        l_i,
        m_i,
        q,
        k_ptrs,
        v_ptrs,
        sm_scale,
        stride_kn,
        stride_vn,
        start_m,
        seqlen_k,
        BLOCK_M,
        BLOCK_N,
        HEAD_DIM,
        CAUSAL,
    )
    acc = acc / l_i[:, None]
    lse = m_i + tl.math.log2(l_i) / 1.4426950408889634
    o_ptrs = (
        Out
        + off_hz * stride_oh
        + offs_m[:, None] * stride_om
        + offs_d[None, :] * stride_ok
    )
    tl.store(o_ptrs, acc.to(Out.dtype.element_ty))
    tl.store(Lse + off_hz * seqlen_q + offs_m, lse)

# config = {"BLOCK_M": 128, "BLOCK_N": 64, "HEAD_DIM": 128, "arch": "sm_90", "causal": false, "dtype": "bf16", "num_stages": 4, "num_warps": 8}
# arch = sm_90


// ===== COMPILED SASS (sm_90a) =====

	.target	sm_90a

	.elftype	@"ET_EXEC"


//--------------------- .note.nv.tkinfo           --------------------------
	.section	.note.nv.tkinfo,"",@"SHT_NOTE"
	.sectionflags	@"SHF_NOTE_NV_TKINFO"
	.tkinfo
        /*0018*/ 	.word	0x00000002
        /*0030*/ 	.string	""
        /*0030*/ 	.string	"ptxas"
        /*0030*/ 	.string	"Cuda compilation tools, release 13.0, V13.0.88"
        /*0030*/ 	.string	"Build cuda_13.0.r13.0/compiler.36424714_0"
        /*0030*/ 	.string	"-v  -suppress-debug-info  -lineinfo  -arch sm_90a "



//--------------------- .note.nv.cuinfo           --------------------------
	.section	.note.nv.cuinfo,"",@"SHT_NOTE"
	.sectionflags	@"SHF_NOTE_NV_CUINFO"
        /*0018*/ 	.short	0x0002
        /*001a*/ 	.short	0x005a
        /*001c*/ 	.short	0x0082
	.zero		2


//--------------------- .nv.info                  --------------------------
	.section	.nv.info,"",@"SHT_CUDA_INFO"
	.align	4


	//----- nvinfo : EIATTR_REGCOUNT
	.align		4
        /*0000*/ 	.byte	0x04, 0x2f
        /*0002*/ 	.short	(.L_2 - .L_1)
	.align		4
.L_1:
        /*0004*/ 	.word	index@(attn_fwd)
        /*0008*/ 	.word	0x000000ff


	//----- nvinfo : EIATTR_FRAME_SIZE
	.align		4
.L_2:
        /*000c*/ 	.byte	0x04, 0x11
        /*000e*/ 	.short	(.L_4 - .L_3)
	.align		4
.L_3:
        /*0010*/ 	.word	index@(attn_fwd)
        /*0014*/ 	.word	0x00000068


	//----- nvinfo : EIATTR_MIN_STACK_SIZE
	.align		4
.L_4:
        /*0018*/ 	.byte	0x04, 0x12
        /*001a*/ 	.short	(.L_6 - .L_5)
	.align		4
.L_5:
        /*001c*/ 	.word	index@(attn_fwd)
        /*0020*/ 	.word	0x00000068
.L_6:


//--------------------- .nv.compat                --------------------------
	.section	.nv.compat,"",@"SHT_CUDA_COMPAT_INFO"
	.align	4
        /*0000*/ 	.byte	0x02, 0x09, 0x01, 0x00, 0x02, 0x02, 0x04, 0x00, 0x02, 0x05, 0x05, 0x00, 0x03, 0x07, 0x01, 0x01
        /*0010*/ 	.byte	0x02, 0x03, 0x00, 0x00, 0x02, 0x06, 0x01, 0x00, 0x04, 0x0b, 0x08, 0x00, 0x00, 0x00, 0x00, 0x00
        /*0020*/ 	.byte	0x00, 0x00, 0x00, 0x00


//--------------------- .nv.info.attn_fwd         --------------------------
	.section	.nv.info.attn_fwd,"",@"SHT_CUDA_INFO"
	.sectionflags	@""
	.align	4


	//----- nvinfo : EIATTR_CUDA_API_VERSION
	.align		4
        /*0000*/ 	.byte	0x04, 0x37
        /*0002*/ 	.short	(.L_8 - .L_7)
.L_7:
        /*0004*/ 	.word	0x00000082


	//----- nvinfo : EIATTR_KPARAM_INFO
	.align		4
.L_8:
        /*0008*/ 	.byte	0x04, 0x17
        /*000a*/ 	.short	(.L_10 - .L_9)
.L_9:
        /*000c*/ 	.word	0x00000000
        /*0010*/ 	.short	0x0019
        /*0012*/ 	.short	0x0080
        /*0014*/ 	.byte	0x00, 0xf4, 0x21, 0x00


	//----- nvinfo : EIATTR_KPARAM_INFO
	.align		4
.L_10:
        /*0018*/ 	.byte	0x04, 0x17
        /*001a*/ 	.short	(.L_12 - .L_11)
.L_11:
        /*001c*/ 	.word	0x00000000
        /*0020*/ 	.short	0x0018
        /*0022*/ 	.short	0x0078
        /*0024*/ 	.byte	0x00, 0xf4, 0x21, 0x00


	//----- nvinfo : EIATTR_KPARAM_INFO
	.align		4
.L_12:
        /*0028*/ 	.byte	0x04, 0x17
        /*002a*/ 	.short	(.L_14 - .L_13)
.L_13:
        /*002c*/ 	.word	0x00000000
        /*0030*/ 	.short	0x0017
        /*0032*/ 	.short	0x0070
        /*0034*/ 	.byte	0x00, 0xf0, 0x11, 0x00


	//----- nvinfo : EIATTR_KPARAM_INFO
	.align		4
.L_14:
        /*0038*/ 	.byte	0x04, 0x17
        /*003a*/ 	.short	(.L_16 - .L_15)
.L_15:
        /*003c*/ 	.word	0x00000000
        /*0040*/ 	.short	0x0016
        /*0042*/ 	.short	0x006c
        /*0044*/ 	.byte	0x00, 0xf0, 0x11, 0x00


	//----- nvinfo : EIATTR_KPARAM_INFO
	.align		4
.L_16:
        /*0048*/ 	.byte	0x04, 0x17
        /*004a*/ 	.short	(.L_18 - .L_17)
.L_17:
        /*004c*/ 	.word	0x00000000
        /*0050*/ 	.short	0x0015
        /*0052*/ 	.short	0x0068
        /*0054*/ 	.byte	0x00, 0xf0, 0x11, 0x00


	//----- nvinfo : EIATTR_KPARAM_INFO
	.align		4
.L_18:
        /*0058*/ 	.byte	0x04, 0x17
        /*005a*/ 	.short	(.L_20 - .L_19)
.L_19:
        /*005c*/ 	.word	0x00000000
        /*0060*/ 	.short	0x0014
        /*0062*/ 	.short	0x0064
        /*0064*/ 	.byte	0x00, 0xf0, 0x11, 0x00


	//----- nvinfo : EIATTR_KPARAM_INFO
	.align		4
.L_20:
        /*0068*/ 	.byte	0x04, 0x17
        /*006a*/ 	.short	(.L_22 - .L_21)
.L_21:
        /*006c*/ 	.word	0x00000000
        /*0070*/ 	.short	0x0013
        /*0072*/ 	.short	0x0060
        /*0074*/ 	.byte	0x00, 0xf0, 0x11, 0x00


	//----- nvinfo : EIATTR_KPARAM_INFO
	.align		4
.L_22:
        /*0078*/ 	.byte	0x04, 0x17
        /*007a*/ 	.short	(.L_24 - .L_23)
.L_23:
        /*007c*/ 	.word	0x00000000
        /*0080*/ 	.short	0x0012
        /*0082*/ 	.short	0x005c
        /*0084*/ 	.byte	0x00, 0xf0, 0x11, 0x00


	//----- nvinfo : EIATTR_KPARAM_INFO
	.align		4
.L_24:
        /*0088*/ 	.byte	0x04, 0x17
        /*008a*/ 	.short	(.L_26 - .L_25)
.L_25:
        /*008c*/ 	.word	0x00000000
        /*0090*/ 	.short	0x0011
        /*0092*/ 	.short	0x0058
        /*0094*/ 	.byte	0x00, 0xf0, 0x11, 0x00


	//----- nvinfo : EIATTR_KPARAM_INFO
	.align		4
.L_26:
        /*0098*/ 	.byte	0x04, 0x17
        /*009a*/ 	.short	(.L_28 - .L_27)
.L_27:
        /*009c*/ 	.word	0x00000000
        /*00a0*/ 	.short	0x0010
        /*00a2*/ 	.short	0x0054
        /*00a4*/ 	.byte	0x00, 0xf0, 0x11, 0x00


	//----- nvinfo : EIATTR_KPARAM_INFO
	.align		4
.L_28:
        /*00a8*/ 	.byte	0x04, 0x17
        /*00aa*/ 	.short	(.L_30 - .L_29)
.L_29:
        /*00ac*/ 	.word	0x00000000
        /*00b0*/ 	.short	0x000f
        /*00b2*/ 	.short	0x0050
        /*00b4*/ 	.byte	0x00, 0xf0, 0x11, 0x00


	//----- nvinfo : EIATTR_KPARAM_INFO
	.align		4
.L_30:
        /*00b8*/ 	.byte	0x04, 0x17
        /*00ba*/ 	.short	(.L_32 - .L_31)
.L_31:
        /*00bc*/ 	.word	0x00000000
        /*00c0*/ 	.short	0x000e
        /*00c2*/ 	.short	0x004c
        /*00c4*/ 	.byte	0x00, 0xf0, 0x11, 0x00


	//----- nvinfo : EIATTR_KPARAM_INFO
	.align		4
.L_32:
        /*00c8*/ 	.byte	0x04, 0x17
        /*00ca*/ 	.short	(.L_34 - .L_33)
.L_33:
        /*00cc*/ 	.word	0x00000000
        /*00d0*/ 	.short	0x000d
        /*00d2*/ 	.short	0x0048
        /*00d4*/ 	.byte	0x00, 0xf0, 0x11, 0x00


	//----- nvinfo : EIATTR_KPARAM_INFO
	.align		4
.L_34:
        /*00d8*/ 	.byte	0x04, 0x17
        /*00da*/ 	.short	(.L_36 - .L_35)
.L_35:
        /*00dc*/ 	.word	0x00000000
        /*00e0*/ 	.short	0x000c
        /*00e2*/ 	.short	0x0044
        /*00e4*/ 	.byte	0x00, 0xf0, 0x11, 0x00


	//----- nvinfo : EIATTR_KPARAM_INFO
	.align		4
.L_36:
        /*00e8*/ 	.byte	0x04, 0x17
        /*00ea*/ 	.short	(.L_38 - .L_37)
.L_37:
        /*00ec*/ 	.word	0x00000000
        /*00f0*/ 	.short	0x000b
        /*00f2*/ 	.short	0x0040
        /*00f4*/ 	.byte	0x00, 0xf0, 0x11, 0x00


	//----- nvinfo : EIATTR_KPARAM_INFO
	.align		4
.L_38:
        /*00f8*/ 	.byte	0x04, 0x17
        /*00fa*/ 	.short	(.L_40 - .L_39)
.L_39:
        /*00fc*/ 	.word	0x00000000
        /*0100*/ 	.short	0x000a
        /*0102*/ 	.short	0x003c
        /*0104*/ 	.byte	0x00, 0xf0, 0x11, 0x00


	//----- nvinfo : EIATTR_KPARAM_INFO
	.align		4
.L_40:
        /*0108*/ 	.byte	0x04, 0x17
        /*010a*/ 	.short	(.L_42 - .L_41)
.L_41:
        /*010c*/ 	.word	0x00000000
        /*0110*/ 	.short	0x0009
        /*0112*/ 	.short	0x0038
        /*0114*/ 	.byte	0x00, 0xf0, 0x11, 0x00


	//----- nvinfo : EIATTR_KPARAM_INFO
	.align		4
.L_42:
        /*0118*/ 	.byte	0x04, 0x17
        /*011a*/ 	.short	(.L_44 - .L_43)
.L_43:
        /*011c*/ 	.word	0x00000000
        /*0120*/ 	.short	0x0008
        /*0122*/ 	.short	0x0034
        /*0124*/ 	.byte	0x00, 0xf0, 0x11, 0x00


	//----- nvinfo : EIATTR_KPARAM_INFO
	.align		4
.L_44:
        /*0128*/ 	.byte	0x04, 0x17
        /*012a*/ 	.short	(.L_46 - .L_45)
.L_45:
        /*012c*/ 	.word	0x00000000
        /*0130*/ 	.short	0x0007
        /*0132*/ 	.short	0x0030
        /*0134*/ 	.byte	0x00, 0xf0, 0x11, 0x00


	//----- nvinfo : EIATTR_KPARAM_INFO
	.align		4
.L_46:
        /*0138*/ 	.byte	0x04, 0x17
        /*013a*/ 	.short	(.L_48 - .L_47)
.L_47:
        /*013c*/ 	.word	0x00000000
        /*0140*/ 	.short	0x0006
        /*0142*/ 	.short	0x002c
        /*0144*/ 	.byte	0x00, 0xf0, 0x11, 0x00


	//----- nvinfo : EIATTR_KPARAM_INFO
	.align		4
.L_48:
        /*0148*/ 	.byte	0x04, 0x17
        /*014a*/ 	.short	(.L_50 - .L_49)
.L_49:
        /*014c*/ 	.word	0x00000000
        /*0150*/ 	.short	0x0005
        /*0152*/ 	.short	0x0028
        /*0154*/ 	.byte	0x00, 0xf0, 0x11, 0x00


	//----- nvinfo : EIATTR_KPARAM_INFO
	.align		4
.L_50:
        /*0158*/ 	.byte	0x04, 0x17
        /*015a*/ 	.short	(.L_52 - .L_51)
.L_51:
        /*015c*/ 	.word	0x00000000
        /*0160*/ 	.short	0x0004
        /*0162*/ 	.short	0x0020
        /*0164*/ 	.byte	0x00, 0xf4, 0x21, 0x00


	//----- nvinfo : EIATTR_KPARAM_INFO
	.align		4
.L_52:
        /*0168*/ 	.byte	0x04, 0x17
        /*016a*/ 	.short	(.L_54 - .L_53)
.L_53:
        /*016c*/ 	.word	0x00000000
        /*0170*/ 	.short	0x0003
        /*0172*/ 	.short	0x0018
        /*0174*/ 	.byte	0x00, 0xf4, 0x21, 0x00


	//----- nvinfo : EIATTR_KPARAM_INFO
	.align		4
.L_54:
        /*0178*/ 	.byte	0x04, 0x17
        /*017a*/ 	.short	(.L_56 - .L_55)
.L_55:
        /*017c*/ 	.word	0x00000000
        /*0180*/ 	.short	0x0002
        /*0182*/ 	.short	0x0010
        /*0184*/ 	.byte	0x00, 0xf4, 0x21, 0x00


	//----- nvinfo : EIATTR_KPARAM_INFO
	.align		4
.L_56:
        /*0188*/ 	.byte	0x04, 0x17
        /*018a*/ 	.short	(.L_58 - .L_57)
.L_57:
        /*018c*/ 	.word	0x00000000
        /*0190*/ 	.short	0x0001
        /*0192*/ 	.short	0x0008
        /*0194*/ 	.byte	0x00, 0xf4, 0x21, 0x00


	//----- nvinfo : EIATTR_KPARAM_INFO
	.align		4
.L_58:
        /*0198*/ 	.byte	0x04, 0x17
        /*019a*/ 	.short	(.L_60 - .L_59)
.L_59:
        /*019c*/ 	.word	0x00000000
        /*01a0*/ 	.short	0x0000
        /*01a2*/ 	.short	0x0000
        /*01a4*/ 	.byte	0x00, 0xf4, 0x21, 0x00


	//----- nvinfo : EIATTR_SPARSE_MMA_MASK
	.align		4
.L_60:
        /*01a8*/ 	.byte	0x03, 0x50
        /*01aa*/ 	.short	0x0000


	//----- nvinfo : EIATTR_MAXREG_COUNT
	.align		4
        /*01ac*/ 	.byte	0x03, 0x1b
        /*01ae*/ 	.short	0x00ff


	//----- nvinfo : EIATTR_NUM_BARRIERS
	.align		4
        /*01b0*/ 	.byte	0x02, 0x4c
        /*01b2*/ 	.byte	0x01
	.zero		1


	//----- nvinfo : EIATTR_ANNOTATIONS
	.align		4
        /*01b4*/ 	.byte	0x04, 0x55
        /*01b6*/ 	.short	(.L_62 - .L_61)


	//   ....[0]....
.L_61:
        /*01b8*/ 	.word	0x00000001
        /*01bc*/ 	.byte	0xa0, 0x1a, 0x00, 0x00, 0x01, 0x00, 0x00, 0x00, 0x50, 0x1d, 0x00, 0x00, 0x01, 0x00, 0x00, 0x00
        /* <DEDUP_REMOVED lines=16> */
        /*02cc*/ 	.byte	0x70, 0x4b, 0x00, 0x00, 0x01, 0x00, 0x00, 0x00, 0x80, 0x4b, 0x00, 0x00


	//----- nvinfo : EIATTR_MERCURY_ISA_VERSION
	.align		4
.L_62:
        /*02d8*/ 	.byte	0x03, 0x5f
        /*02da*/ 	.short	0x0101


	//----- nvinfo : EIATTR_COOP_GROUP_MASK_REGIDS
	.align		4
        /*02dc*/ 	.byte	0x04, 0x29
        /*02de*/ 	.short	(.L_64 - .L_63)


	//   ....[0]....
.L_63:
        /*02e0*/ 	.word	0xffffffff


	//   ....[1]....
        /*02e4*/ 	.word	0xffffffff


	//   ....[2]....
        /*02e8*/ 	.word	0xffffffff


	//   ....[3]....
        /*02ec*/ 	.word	0xffffffff


	//   ....[4]....
        /*02f0*/ 	.word	0xffffffff


	//   ....[5]....
        /*02f4*/ 	.word	0xffffffff


	//   ....[6]....
        /*02f8*/ 	.word	0xffffffff


	//   ....[7]....
        /*02fc*/ 	.word	0xffffffff


	//----- nvinfo : EIATTR_COOP_GROUP_INSTR_OFFSETS
	.align		4
.L_64:
        /*0300*/ 	.byte	0x04, 0x28
        /*0302*/ 	.short	(.L_66 - .L_65)


	//   ....[0]....
.L_65:
        /*0304*/ 	.word	0x00003970


	//   ....[1]....
        /*0308*/ 	.word	0x00003a30


	//   ....[2]....
        /*030c*/ 	.word	0x00003bf0


	//   ....[3]....
        /*0310*/ 	.word	0x00003c40


	//   ....[4]....
        /*0314*/ 	.word	0x00004ce0


	//   ....[5]....
        /*0318*/ 	.word	0x00004cf0


	//   ....[6]....
        /*031c*/ 	.word	0x00004d30


	//   ....[7]....
        /*0320*/ 	.word	0x00004d40


	//----- nvinfo : EIATTR_EXIT_INSTR_OFFSETS
	.align		4
.L_66:
        /*0324*/ 	.byte	0x04, 0x1c
        /*0326*/ 	.short	(.L_68 - .L_67)


	//   ....[0]....
.L_67:
        /*0328*/ 	.word	0x00007b50


	//   ....[1]....
        /*032c*/ 	.word	0x00007b80


	//----- nvinfo : EIATTR_REQNTID
	.align		4
.L_68:
        /*0330*/ 	.byte	0x04, 0x10
        /*0332*/ 	.short	(.L_70 - .L_69)
.L_69:
        /*0334*/ 	.word	0x00000100
        /*0338*/ 	.word	0x00000001
        /*033c*/ 	.word	0x00000001


	//----- nvinfo : EIATTR_CBANK_PARAM_SIZE
	.align		4
.L_70:
        /*0340*/ 	.byte	0x03, 0x19
        /*0342*/ 	.short	0x0088


	//----- nvinfo : EIATTR_PARAM_CBANK
	.align		4
        /*0344*/ 	.byte	0x04, 0x0a
        /*0346*/ 	.short	(.L_72 - .L_71)
	.align		4
.L_71:
        /*0348*/ 	.word	index@(.nv.constant0.attn_fwd)
        /*034c*/ 	.short	0x0210
        /*034e*/ 	.short	0x0088


	//----- nvinfo : EIATTR_SW_WAR
	.align		4
.L_72:
        /*0350*/ 	.byte	0x04, 0x36
        /*0352*/ 	.short	(.L_74 - .L_73)
.L_73:
        /*0354*/ 	.word	0x00000008
.L_74:


//--------------------- .nv.callgraph             --------------------------
	.section	.nv.callgraph,"",@"SHT_CUDA_CALLGRAPH"
	.align	4
	.sectionentsize	8
	.align		4
        /*0000*/ 	.word	0x00000000
	.align		4
        /*0004*/ 	.word	0xffffffff
	.align		4
        /*0008*/ 	.word	0x00000000
	.align		4
        /*000c*/ 	.word	0xfffffffe
	.align		4
        /*0010*/ 	.word	0x00000000
	.align		4
        /*0014*/ 	.word	0xfffffffd
	.align		4
        /*0018*/ 	.word	0x00000000
	.align		4
        /*001c*/ 	.word	0xfffffffc


//--------------------- .nv.constant4             --------------------------
	.section	.nv.constant4,"a",@progbits
	.align	8
	.align		8
.nv.constant4:
        /*0000*/ 	.dword	_$_str


//--------------------- .text.attn_fwd            --------------------------
	.section	.text.attn_fwd,"ax",@progbits
	.align	128
        .global         attn_fwd
        .type           attn_fwd,@function
        .size           attn_fwd,(.L_x_3 - attn_fwd)
        .other          attn_fwd,@"STO_CUDA_ENTRY STV_DEFAULT"
attn_fwd:
.text.attn_fwd:
[----:B------:R-:W0:Y:S01]  /*0000*/  LDC R1, c[0x0][0x28] ;  /* 0x00000a00ff017b82 */ /* 0x000e220000000800 */
[----:B------:R-:W1:Y:S07]  /*0010*/  S2R R120, SR_TID.X ;  /* 0x0000000000787919 */ /* 0x000e6e0000002100 */
[----:B------:R-:W2:Y:S01]  /*0020*/  S2UR UR6, SR_CTAID.Y ;  /* 0x00000000000679c3 */ /* 0x000ea20000002600 */
[----:B------:R-:W-:Y:S01]  /*0030*/  ULDC.64 UR4, c[0x0][0x240] ;  /* 0x0000900000047ab9 */ /* 0x000fe20000000a00 */
[----:B------:R-:W-:Y:S01]  /*0040*/  ULDC.64 UR40, c[0x0][0x208] ;  /* 0x0000820000287ab9 */ /* 0x000fe20000000a00 */
[----:B------:R-:W3:Y:S01]  /*0050*/  S2R R3, SR_CTAID.X ;  /* 0x0000000000037919 */ /* 0x000ee20000002500 */
[----:B0-----:R-:W-:-:S04]  /*0060*/  VIADD R1, R1, 0xffffff98 ;  /* 0xffffff9801017836 */ /* 0x001fc80000000000 */
[----:B------:R-:W0:Y:S08]  /*0070*/  LDC R11, c[0x0][0x248] ;  /* 0x00009200ff0b7b82 */ /* 0x000e300000000800 */
[----:B------:R-:W4:Y:S01]  /*0080*/  LDC.64 R8, c[0x0][0x210] ;  /* 0x00008400ff087b82 */ /* 0x000f220000000a00 */
[----:B--2---:R-:W-:-:S07]  /*0090*/  UIMAD UR4, UR6, UR4, URZ ;  /* 0x00000004060472a4 */ /* 0x004fce000f8e023f */
[----:B------:R-:W2:Y:S01]  /*00a0*/  LDC R121, c[0x0][0x280] ;  /* 0x0000a000ff797b82 */ /* 0x000ea20000000800 */
[----:B------:R-:W-:Y:S01]  /*00b0*/  USHF.L.U32 UR7, UR4, 0x1, URZ ;  /* 0x0000000104077899 */ /* 0x000fe2000800063f */
[----:B-1----:R-:W-:Y:S02]  /*00c0*/  LOP3.LUT R0, R120, 0x7f, RZ, 0xc0, !PT ;  /* 0x0000007f78007812 */ /* 0x002fe400078ec0ff */
[----:B------:R-:W-:-:S03]  /*00d0*/  SHF.R.U32.HI R2, RZ, 0x7, R120 ;  /* 0x00000007ff027819 */ /* 0x000fc60000011678 */
[----:B---3--:R-:W-:Y:S01]  /*00e0*/  IMAD R4, R3, 0x80, R0 ;  /* 0x0000008003047824 */ /* 0x008fe200078e0200 */
[----:B------:R-:W-:-:S03]  /*00f0*/  SGXT.U32 R2, R2, 0x1 ;  /* 0x000000010202781a */ /* 0x000fc60000000000 */
[----:B------:R-:W-:Y:S01]  /*0100*/  IMAD R3, R4, UR5, RZ ;  /* 0x0000000504037c24 */ /* 0x000fe2000f8e02ff */
[----:B------:R-:W-:Y:S01]  /*0110*/  UIMAD.WIDE UR4, UR4, 0x2, URZ ;  /* 0x00000002040478a5 */ /* 0x000fe2000f8e023f */
[----:B0-----:R-:W-:Y:S02]  /*0120*/  IMAD R6, R2, R11, RZ ;  /* 0x0000000b02067224 */ /* 0x001fe400078e02ff */
[----:B------:R-:W-:Y:S02]  /*0130*/  IMAD.SHL.U32 R5, R3, 0x2, RZ ;  /* 0x0000000203057824 */ /* 0x000fe400078e00ff */
[----:B------:R-:W-:Y:S02]  /*0140*/  IMAD R10, R11, 0x2, R6 ;  /* 0x000000020b0a7824 */ /* 0x000fe400078e0206 */
[----:B------:R-:W-:Y:S01]  /*0150*/  IMAD.HI R4, R3, 0x2, RZ ;  /* 0x0000000203047827 */ /* 0x000fe200078e02ff */
[----:B----4-:R-:W-:-:S03]  /*0160*/  IADD3 R5, P0, P1, R5, UR7, R8 ;  /* 0x0000000705057c10 */ /* 0x010fc6000f91e008 */
[C---:B------:R-:W-:Y:S01]  /*0170*/  IMAD R16, R11.reuse, 0x2, R10 ;  /* 0x000000020b107824 */ /* 0x040fe200078e020a */
[----:B------:R-:W-:Y:S02]  /*0180*/  IADD3.X R3, R4, UR5, R9, P0, P1 ;  /* 0x0000000504037c10 */ /* 0x000fe400087e2409 */
[-C--:B------:R-:W-:Y:S01]  /*0190*/  LEA R8, P0, R6, R5.reuse, 0x1 ;  /* 0x0000000506087211 */ /* 0x080fe200078008ff */
[C---:B------:R-:W-:Y:S01]  /*01a0*/  IMAD R20, R11.reuse, 0x2, R16 ;  /* 0x000000020b147824 */ /* 0x040fe200078e0210 */
[----:B------:R-:W-:Y:S02]  /*01b0*/  LEA R12, P1, R10, R5, 0x1 ;  /* 0x000000050a0c7211 */ /* 0x000fe400078208ff */
[-C--:B------:R-:W-:Y:S02]  /*01c0*/  LEA.HI.X.SX32 R9, R6, R3.reuse, 0x1, P0 ;  /* 0x0000000306097211 */ /* 0x080fe400000f0eff */
[----:B------:R-:W-:Y:S01]  /*01d0*/  LEA.HI.X.SX32 R13, R10, R3, 0x1, P1 ;  /* 0x000000030a0d7211 */ /* 0x000fe200008f0eff */
[C---:B------:R-:W-:Y:S01]  /*01e0*/  IMAD R10, R11.reuse, 0x2, R20 ;  /* 0x000000020b0a7824 */ /* 0x040fe200078e0214 */
[C---:B------:R-:W-:Y:S01]  /*01f0*/  LEA R14, P0, R16.reuse, R5, 0x1 ;  /* 0x00000005100e7211 */ /* 0x040fe200078008ff */
[----:B------:R-:W3:Y:S02]  /*0200*/  LDG.E.U16 R4, desc[UR40][R8.64] ;  /* 0x0000002808047981 */ /* 0x000ee4000c1e1500 */
[----:B------:R-:W-:Y:S01]  /*0210*/  IMAD R22, R11, 0x2, R10 ;  /* 0x000000020b167824 */ /* 0x000fe200078e020a */
[----:B------:R-:W-:Y:S01]  /*0220*/  LEA.HI.X.SX32 R15, R16, R3, 0x1, P0 ;  /* 0x00000003100f7211 */ /* 0x000fe200000f0eff */
[----:B------:R0:W4:Y:S01]  /*0230*/  LDG.E.U16 R6, desc[UR40][R12.64] ;  /* 0x000000280c067981 */ /* 0x000122000c1e1500 */
[----:B------:R-:W-:-:S02]  /*0240*/  LEA R16, P0, R20, R5, 0x1 ;  /* 0x0000000514107211 */ /* 0x000fc400078008ff */
[----:B------:R-:W-:Y:S01]  /*0250*/  LEA R18, P1, R10, R5, 0x1 ;  /* 0x000000050a127211 */ /* 0x000fe200078208ff */
[----:B------:R1:W5:Y:S01]  /*0260*/  LDG.E.U16 R7, desc[UR40][R14.64] ;  /* 0x000000280e077981 */ /* 0x000362000c1e1500 */
[-C--:B------:R-:W-:Y:S02]  /*0270*/  LEA.HI.X.SX32 R17, R20, R3.reuse, 0x1, P0 ;  /* 0x0000000314117211 */ /* 0x080fe400000f0eff */
[----:B------:R-:W-:Y:S01]  /*0280*/  LEA.HI.X.SX32 R19, R10, R3, 0x1, P1 ;  /* 0x000000030a137211 */ /* 0x000fe200008f0eff */
[----:B------:R-:W-:Y:S01]  /*0290*/  IMAD R10, R11, 0x2, R22 ;  /* 0x000000020b0a7824 */ /* 0x000fe200078e0216 */
[C---:B------:R-:W-:Y:S01]  /*02a0*/  LEA R20, P0, R22.reuse, R5, 0x1 ;  /* 0x0000000516147211 */ /* 0x040fe200078008ff */
[----:B------:R2:W5:Y:S03]  /*02b0*/  LDG.E.U16 R8, desc[UR40][R16.64] ;  /* 0x0000002810087981 */ /* 0x000566000c1e1500 */
[----:B------:R-:W-:Y:S01]  /*02c0*/  LEA.HI.X.SX32 R21, R22, R3, 0x1, P0 ;  /* 0x0000000316157211 */ /* 0x000fe200000f0eff */
[----:B------:R2:W4:Y:S01]  /*02d0*/  LDG.E.U16 R9, desc[UR40][R18.64] ;  /* 0x0000002812097981 */ /* 0x000522000c1e1500 */
[----:B0-----:R-:W-:-:S02]  /*02e0*/  LEA R12, P0, R10, R5, 0x1 ;  /* 0x000000050a0c7211 */ /* 0x001fc400078008ff */
[----:B------:R-:W-:Y:S01]  /*02f0*/  LEA R24, R11, R10, 0x1 ;  /* 0x0000000a0b187211 */ /* 0x000fe200078e08ff */
[----:B------:R-:W5:Y:S01]  /*0300*/  LDG.E.U16 R29, desc[UR40][R20.64] ;  /* 0x00000028141d7981 */ /* 0x000f62000c1e1500 */
[----:B------:R-:W-:-:S03]  /*0310*/  LEA.HI.X.SX32 R13, R10, R3, 0x1, P0 ;  /* 0x000000030a0d7211 */ /* 0x000fc600000f0eff */
[C---:B------:R-:W-:Y:S01]  /*0320*/  IMAD R10, R11.reuse, 0x2, R24 ;  /* 0x000000020b0a7824 */ /* 0x040fe200078e0218 */
[-C--:B-1----:R-:W-:Y:S01]  /*0330*/  LEA R14, P0, R24, R5.reuse, 0x1 ;  /* 0x00000005180e7211 */ /* 0x082fe200078008ff */
[----:B------:R0:W5:Y:S02]  /*0340*/  LDG.E.U16 R31, desc[UR40][R12.64] ;  /* 0x000000280c1f7981 */ /* 0x000164000c1e1500 */
[C---:B------:R-:W-:Y:S01]  /*0350*/  IMAD R26, R11.reuse, 0x2, R10 ;  /* 0x000000020b1a7824 */ /* 0x040fe200078e020a */
[----:B------:R-:W-:Y:S02]  /*0360*/  LEA R22, P1, R10, R5, 0x1 ;  /* 0x000000050a167211 */ /* 0x000fe400078208ff */
[-C--:B------:R-:W-:Y:S02]  /*0370*/  LEA.HI.X.SX32 R15, R24, R3.reuse, 0x1, P0 ;  /* 0x00000003180f7211 */ /* 0x080fe400000f0eff */
[----:B------:R-:W-:Y:S01]  /*0380*/  LEA.HI.X.SX32 R23, R10, R3, 0x1, P1 ;  /* 0x000000030a177211 */ /* 0x000fe200008f0eff */
[C---:B------:R-:W-:Y:S01]  /*0390*/  IMAD R10, R11.reuse, 0x2, R26 ;  /* 0x000000020b0a7824 */ /* 0x040fe200078e021a */
[C---:B--2---:R-:W-:Y:S01]  /*03a0*/  LEA R16, P0, R26.reuse, R5, 0x1 ;  /* 0x000000051a107211 */ /* 0x044fe200078008ff */
[----:B------:R1:W2:Y:S03]  /*03b0*/  LDG.E.U16 R33, desc[UR40][R14.64] ;  /* 0x000000280e217981 */ /* 0x0002a6000c1e1500 */
[----:B------:R-:W-:Y:S01]  /*03c0*/  LEA.HI.X.SX32 R17, R26, R3, 0x1, P0 ;  /* 0x000000031a117211 */ /* 0x000fe200000f0eff */
[C---:B------:R-:W-:Y:S01]  /*03d0*/  IMAD R24, R11.reuse, 0x2, R10 ;  /* 0x000000020b187824 */ /* 0x040fe200078e020a */
[C---:B------:R-:W-:Y:S01]  /*03e0*/  LEA R18, P0, R10.reuse, R5, 0x1 ;  /* 0x000000050a127211 */ /* 0x040fe200078008ff */
[----:B------:R-:W5:Y:S03]  /*03f0*/  LDG.E.U16 R35, desc[UR40][R22.64] ;  /* 0x0000002816237981 */ /* 0x000f66000c1e1500 */
[----:B------:R-:W-:Y:S01]  /*0400*/  LEA.HI.X.SX32 R19, R10, R3, 0x1, P0 ;  /* 0x000000030a137211 */ /* 0x000fe200000f0eff */
[C---:B------:R-:W-:Y:S01]  /*0410*/  IMAD R10, R11.reuse, 0x2, R24 ;  /* 0x000000020b0a7824 */ /* 0x040fe200078e0218 */
[-C--:B0-----:R-:W-:Y:S01]  /*0420*/  LEA R12, P0, R24, R5.reuse, 0x1 ;  /* 0x00000005180c7211 */ /* 0x081fe200078008ff */
[----:B------:R0:W2:Y:S02]  /*0430*/  LDG.E.U16 R37, desc[UR40][R16.64] ;  /* 0x0000002810257981 */ /* 0x0000a4000c1e1500 */
[----:B------:R-:W-:Y:S01]  /*0440*/  IMAD R26, R11, 0x2, R10 ;  /* 0x000000020b1a7824 */ /* 0x000fe200078e020a */
[----:B------:R-:W-:Y:S01]  /*0450*/  LEA R20, P1, R10, R5, 0x1 ;  /* 0x000000050a147211 */ /* 0x000fe200078208ff */
[----:B------:R0:W2:Y:S01]  /*0460*/  LDG.E.U16 R39, desc[UR40][R18.64] ;  /* 0x0000002812277981 */ /* 0x0000a2000c1e1500 */
[----:B------:R-:W-:-:S02]  /*0470*/  LEA.HI.X.SX32 R13, R24, R3, 0x1, P0 ;  /* 0x00000003180d7211 */ /* 0x000fc400000f0eff */
[----:B------:R-:W-:Y:S01]  /*0480*/  LEA.HI.X.SX32 R21, R10, R3, 0x1, P1 ;  /* 0x000000030a157211 */ /* 0x000fe200008f0eff */
[C---:B------:R-:W-:Y:S01]  /*0490*/  IMAD R10, R11.reuse, 0x2, R26 ;  /* 0x000000020b0a7824 */ /* 0x040fe200078e021a */
[C---:B-1----:R-:W-:Y:S01]  /*04a0*/  LEA R14, P0, R26.reuse, R5, 0x1 ;  /* 0x000000051a0e7211 */ /* 0x042fe200078008ff */
[----:B------:R1:W2:Y:S03]  /*04b0*/  LDG.E.U16 R41, desc[UR40][R12.64] ;  /* 0x000000280c297981 */ /* 0x0002a6000c1e1500 */
[----:B------:R-:W-:Y:S01]  /*04c0*/  LEA.HI.X.SX32 R15, R26, R3, 0x1, P0 ;  /* 0x000000031a0f7211 */ /* 0x000fe200000f0eff */
[C---:B------:R-:W-:Y:S01]  /*04d0*/  IMAD R24, R11.reuse, 0x2, R10 ;  /* 0x000000020b187824 */ /* 0x040fe200078e020a */
[C---:B0-----:R-:W-:Y:S01]  /*04e0*/  LEA R16, P0, R10.reuse, R5, 0x1 ;  /* 0x000000050a107211 */ /* 0x041fe200078008ff */
[----:B------:R-:W2:Y:S03]  /*04f0*/  LDG.E.U16 R43, desc[UR40][R20.64] ;  /* 0x00000028142b7981 */ /* 0x000ea6000c1e1500 */
[----:B------:R-:W-:Y:S01]  /*0500*/  LEA.HI.X.SX32 R17, R10, R3, 0x1, P0 ;  /* 0x000000030a117211 */ /* 0x000fe200000f0eff */
[C---:B------:R-:W-:Y:S01]  /*0510*/  IMAD R10, R11.reuse, 0x2, R24 ;  /* 0x000000020b0a7824 */ /* 0x040fe200078e0218 */
[-C--:B------:R-:W-:Y:S01]  /*0520*/  LEA R18, P0, R24, R5.reuse, 0x1 ;  /* 0x0000000518127211 */ /* 0x080fe200078008ff */
[----:B------:R0:W2:Y:S03]  /*0530*/  LDG.E.U16 R45, desc[UR40][R14.64] ;  /* 0x000000280e2d7981 */ /* 0x0000a6000c1e1500 */
[----:B------:R-:W-:Y:S01]  /*0540*/  LEA R22, P1, R10, R5, 0x1 ;  /* 0x000000050a167211 */ /* 0x000fe200078208ff */
[----:B------:R0:W2:Y:S01]  /*0550*/  LDG.E.U16 R47, desc[UR40][R16.64] ;  /* 0x00000028102f7981 */ /* 0x0000a2000c1e1500 */
[----:B------:R-:W-:-:S02]  /*0560*/  LEA R26, R11, R10, 0x1 ;  /* 0x0000000a0b1a7211 */ /* 0x000fc400078e08ff */
[-C--:B------:R-:W-:Y:S02]  /*0570*/  LEA.HI.X.SX32 R19, R24, R3.reuse, 0x1, P0 ;  /* 0x0000000318137211 */ /* 0x080fe400000f0eff */
        /* <DEDUP_REMOVED lines=11> */
[----:B------:R0:W2:Y:S02]  /*0630*/  LDG.E.U16 R50, desc[UR40][R12.64] ;  /* 0x000000280c327981 */ /* 0x0000a4000c1e1500 */
[C---:B------:R-:W-:Y:S01]  /*0640*/  IMAD R26, R11.reuse, 0x2, R10 ;  /* 0x000000020b1a7824 */ /* 0x040fe200078e020a */
[----:B------:R-:W-:Y:S01]  /*0650*/  LEA R20, P1, R10, R5, 0x1 ;  /* 0x000000050a147211 */ /* 0x000fe200078208ff */
[----:B------:R0:W2:Y:S01]  /*0660*/  LDG.E.U16 R51, desc[UR40][R14.64] ;  /* 0x000000280e337981 */ /* 0x0000a2000c1e1500 */
[----:B------:R-:W-:Y:S01]  /*0670*/  LEA.HI.X.SX32 R17, R24, R3, 0x1, P0 ;  /* 0x0000000318117211 */ /* 0x000fe200000f0eff */
[----:B------:R-:W-:Y:S01]  /*0680*/  IMAD R24, R11, 0x2, R26 ;  /* 0x000000020b187824 */ /* 0x000fe200078e021a */
[----:B-1----:R-:W-:-:S02]  /*0690*/  LEA R18, P0, R26, R5, 0x1 ;  /* 0x000000051a127211 */ /* 0x002fc400078008ff */
[-C--:B------:R-:W-:Y:S01]  /*06a0*/  LEA.HI.X.SX32 R21, R10, R3.reuse, 0x1, P1 ;  /* 0x000000030a157211 */ /* 0x080fe200008f0eff */
[C---:B------:R-:W-:Y:S01]  /*06b0*/  IMAD R10, R11.reuse, 0x2, R24 ;  /* 0x000000020b0a7824 */ /* 0x040fe200078e0218 */
[----:B------:R-:W-:Y:S01]  /*06c0*/  LEA.HI.X.SX32 R19, R26, R3, 0x1, P0 ;  /* 0x000000031a137211 */ /* 0x000fe200000f0eff */
[----:B------:R1:W2:Y:S01]  /*06d0*/  LDG.E.U16 R52, desc[UR40][R16.64] ;  /* 0x0000002810347981 */ /* 0x0002a2000c1e1500 */
[C---:B0-----:R-:W-:Y:S01]  /*06e0*/  LEA R12, P0, R24.reuse, R5, 0x1 ;  /* 0x00000005180c7211 */ /* 0x041fe200078008ff */
[C---:B------:R-:W-:Y:S02]  /*06f0*/  IMAD R26, R11.reuse, 0x2, R10 ;  /* 0x000000020b1a7824 */ /* 0x040fe400078e020a */
[----:B------:R0:W2:Y:S01]  /*0700*/  LDG.E.U16 R54, desc[UR40][R18.64] ;  /* 0x0000002812367981 */ /* 0x0000a2000c1e1500 */
[----:B------:R-:W-:Y:S01]  /*0710*/  LEA.HI.X.SX32 R13, R24, R3, 0x1, P0 ;  /* 0x00000003180d7211 */ /* 0x000fe200000f0eff */
[C---:B------:R-:W-:Y:S01]  /*0720*/  IMAD R24, R11.reuse, 0x2, R26 ;  /* 0x000000020b187824 */ /* 0x040fe200078e021a */
[C---:B------:R-:W-:Y:S01]  /*0730*/  LEA R14, P0, R10.reuse, R5, 0x1 ;  /* 0x000000050a0e7211 */ /* 0x040fe200078008ff */
[----:B------:R-:W2:Y:S02]  /*0740*/  LDG.E.U16 R53, desc[UR40][R20.64] ;  /* 0x0000002814357981 */ /* 0x000ea4000c1e1500 */
[----:B------:R-:W-:Y:S01]  /*0750*/  IMAD R28, R11, 0x2, R24 ;  /* 0x000000020b1c7824 */ /* 0x000fe200078e0218 */
[----:B------:R-:W-:Y:S01]  /*0760*/  LEA.HI.X.SX32 R15, R10, R3, 0x1, P0 ;  /* 0x000000030a0f7211 */ /* 0x000fe200000f0eff */
[----:B------:R0:W2:Y:S01]  /*0770*/  LDG.E.U16 R55, desc[UR40][R12.64] ;  /* 0x000000280c377981 */ /* 0x0000a2000c1e1500 */
[----:B------:R-:W-:-:S02]  /*0780*/  LEA R22, P1, R26, R5, 0x1 ;  /* 0x000000051a167211 */ /* 0x000fc400078208ff */
[C---:B------:R-:W-:Y:S01]  /*0790*/  LEA R10, R11.reuse, R28, 0x1 ;  /* 0x0000001c0b0a7211 */ /* 0x040fe200078e08ff */
[----:B------:R0:W2:Y:S01]  /*07a0*/  LDG.E.U16 R56, desc[UR40][R14.64] ;  /* 0x000000280e387981 */ /* 0x0000a2000c1e1500 */
[----:B------:R-:W-:Y:S02]  /*07b0*/  LEA.HI.X.SX32 R23, R26, R3, 0x1, P1 ;  /* 0x000000031a177211 */ /* 0x000fe400008f0eff */
[C---:B-1----:R-:W-:Y:S01]  /*07c0*/  LEA R16, P0, R24.reuse, R5, 0x1 ;  /* 0x0000000518107211 */ /* 0x042fe200078008ff */
[C---:B------:R-:W-:Y:S02]  /*07d0*/  IMAD R26, R11.reuse, 0x2, R10 ;  /* 0x000000020b1a7824 */ /* 0x040fe400078e020a */
[----:B------:R1:W2:Y:S01]  /*07e0*/  LDG.E.U16 R57, desc[UR40][R22.64] ;  /* 0x0000002816397981 */ /* 0x0002a2000c1e1500 */
[----:B------:R-:W-:Y:S01]  /*07f0*/  LEA.HI.X.SX32 R17, R24, R3, 0x1, P0 ;  /* 0x0000000318117211 */ /* 0x000fe200000f0eff */
[----:B------:R-:W-:Y:S01]  /*0800*/  IMAD R24, R11, 0x2, R26 ;  /* 0x000000020b187824 */ /* 0x000fe200078e021a */
[----:B0-----:R-:W-:-:S03]  /*0810*/  LEA R18, P0, R28, R5, 0x1 ;  /* 0x000000051c127211 */ /* 0x001fc600078008ff */
[C---:B------:R-:W-:Y:S01]  /*0820*/  IMAD R30, R11.reuse, 0x2, R24 ;  /* 0x000000020b1e7824 */ /* 0x040fe200078e0218 */
[----:B------:R-:W-:Y:S01]  /*0830*/  LEA.HI.X.SX32 R19, R28, R3, 0x1, P0 ;  /* 0x000000031c137211 */ /* 0x000fe200000f0eff */
[----:B------:R0:W2:Y:S02]  /*0840*/  LDG.E.U16 R58, desc[UR40][R16.64] ;  /* 0x00000028103a7981 */ /* 0x0000a4000c1e1500 */
[C---:B------:R-:W-:Y:S01]  /*0850*/  IMAD R28, R11.reuse, 0x2, R30 ;  /* 0x000000020b1c7824 */ /* 0x040fe200078e021e */
[C---:B------:R-:W-:Y:S01]  /*0860*/  LEA R12, P0, R10.reuse, R5, 0x1 ;  /* 0x000000050a0c7211 */ /* 0x040fe200078008ff */
[----:B------:R-:W2:Y:S02]  /*0870*/  LDG.E.U16 R59, desc[UR40][R18.64] ;  /* 0x00000028123b7981 */ /* 0x000ea4000c1e1500 */
[----:B------:R-:W-:Y:S01]  /*0880*/  IMAD R32, R11, 0x2, R28 ;  /* 0x000000020b207824 */ /* 0x000fe200078e021c */
[----:B------:R-:W-:-:S03]  /*0890*/  LEA.HI.X.SX32 R13, R10, R3, 0x1, P0 ;  /* 0x000000030a0d7211 */ /* 0x000fc600000f0eff */
[C---:B------:R-:W-:Y:S01]  /*08a0*/  IMAD R10, R11.reuse, 0x2, R32 ;  /* 0x000000020b0a7824 */ /* 0x040fe200078e0220 */
[-C--:B------:R-:W-:Y:S01]  /*08b0*/  LEA R14, P0, R24, R5.reuse, 0x1 ;  /* 0x00000005180e7211 */ /* 0x080fe200078008ff */
[----:B------:R0:W2:Y:S02]  /*08c0*/  LDG.E.U16 R60, desc[UR40][R12.64] ;  /* 0x000000280c3c7981 */ /* 0x0000a4000c1e1500 */
[C---:B-1----:R-:W-:Y:S01]  /*08d0*/  IMAD R22, R11.reuse, 0x2, R10 ;  /* 0x000000020b167824 */ /* 0x042fe200078e020a */
[----:B------:R-:W-:Y:S02]  /*08e0*/  LEA R20, P1, R26, R5, 0x1 ;  /* 0x000000051a147211 */ /* 0x000fe400078208ff */
[-C--:B------:R-:W-:Y:S01]  /*08f0*/  LEA.HI.X.SX32 R15, R24, R3.reuse, 0x1, P0 ;  /* 0x00000003180f7211 */ /* 0x080fe200000f0eff */
[C---:B------:R-:W-:Y:S01]  /*0900*/  IMAD R24, R11.reuse, 0x2, R22 ;  /* 0x000000020b187824 */ /* 0x040fe200078e0216 */
[----:B------:R-:W-:Y:S02]  /*0910*/  LEA.HI.X.SX32 R21, R26, R3, 0x1, P1 ;  /* 0x000000031a157211 */ /* 0x000fe400008f0eff */
[-C--:B0-----:R-:W-:Y:S01]  /*0920*/  LEA R16, P0, R30, R5.reuse, 0x1 ;  /* 0x000000051e107211 */ /* 0x081fe200078008ff */
[----:B------:R-:W-:Y:S01]  /*0930*/  IMAD R26, R11, 0x2, R24 ;  /* 0x000000020b1a7824 */ /* 0x000fe200078e0218 */
[----:B------:R-:W-:Y:S01]  /*0940*/  LEA R12, P1, R32, R5, 0x1 ;  /* 0x00000005200c7211 */ /* 0x000fe200078208ff */
[----:B------:R0:W2:Y:S01]  /*0950*/  LDG.E.U16 R61, desc[UR40][R20.64] ;  /* 0x00000028143d7981 */ /* 0x0000a2000c1e1500 */
[----:B------:R-:W-:-:S02]  /*0960*/  LEA.HI.X.SX32 R17, R30, R3, 0x1, P0 ;  /* 0x000000031e117211 */ /* 0x000fc400000f0eff */
[C---:B------:R-:W-:Y:S01]  /*0970*/  LEA R18, P0, R28.reuse, R5, 0x1 ;  /* 0x000000051c127211 */ /* 0x040fe200078008ff */
[----:B------:R1:W2:Y:S01]  /*0980*/  LDG.E.U16 R62, desc[UR40][R14.64] ;  /* 0x000000280e3e7981 */ /* 0x0002a2000c1e1500 */
[C---:B------:R-:W-:Y:S02]  /*0990*/  LEA R30, R11.reuse, R26, 0x1 ;  /* 0x0000001a0b1e7211 */ /* 0x040fe400078e08ff */
[-C--:B------:R-:W-:Y:S01]  /*09a0*/  LEA.HI.X.SX32 R19, R28, R3.reuse, 0x1, P0 ;  /* 0x000000031c137211 */ /* 0x080fe200000f0eff */
[----:B------:R1:W2:Y:S02]  /*09b0*/  LDG.E.U16 R63, desc[UR40][R16.64] ;  /* 0x00000028103f7981 */ /* 0x0002a4000c1e1500 */
[C---:B------:R-:W-:Y:S01]  /*09c0*/  IMAD R28, R11.reuse, 0x2, R30 ;  /* 0x000000020b1c7824 */ /* 0x040fe200078e021e */
[----:B------:R-:W-:Y:S01]  /*09d0*/  LEA.HI.X.SX32 R13, R32, R3, 0x1, P1 ;  /* 0x00000003200d7211 */ /* 0x000fe200008f0eff */
[----:B------:R-:W2:Y:S01]  /*09e0*/  LDG.E.U16 R64, desc[UR40][R18.64] ;  /* 0x0000002812407981 */ /* 0x000ea2000c1e1500 */
[----:B0-----:R-:W-:Y:S01]  /*09f0*/  LEA R20, P0, R10, R5, 0x1 ;  /* 0x000000050a147211 */ /* 0x001fe200078008ff */
[----:B------:R-:W-:-:S02]  /*0a00*/  IMAD R32, R11, 0x2, R28 ;  /* 0x000000020b207824 */ /* 0x000fc400078e021c */
[----:B------:R0:W2:Y:S01]  /*0a10*/  LDG.E.U16 R65, desc[UR40][R12.64] ;  /* 0x000000280c417981 */ /* 0x0000a2000c1e1500 */
[----:B------:R-:W-:Y:S01]  /*0a20*/  LEA.HI.X.SX32 R21, R10, R3, 0x1, P0 ;  /* 0x000000030a157211 */ /* 0x000fe200000f0eff */
[----:B------:R-:W-:Y:S01]  /*0a30*/  IMAD R10, R11, 0x2, R32 ;  /* 0x000000020b0a7824 */ /* 0x000fe200078e0220 */
[----:B-1----:R-:W-:-:S03]  /*0a40*/  LEA R14, P0, R22, R5, 0x1 ;  /* 0x00000005160e7211 */ /* 0x002fc600078008ff */
[C---:B------:R-:W-:Y:S01]  /*0a50*/  IMAD R34, R11.reuse, 0x2, R10 ;  /* 0x000000020b227824 */ /* 0x040fe200078e020a */
[----:B------:R-:W-:Y:S01]  /*0a60*/  LEA.HI.X.SX32 R15, R22, R3, 0x1, P0 ;  /* 0x00000003160f7211 */ /* 0x000fe200000f0eff */
[----:B------:R1:W2:Y:S01]  /*0a70*/  LDG.E.U16 R66, desc[UR40][R20.64] ;  /* 0x0000002814427981 */ /* 0x0002a2000c1e1500 */
[-C--:B------:R-:W-:Y:S01]  /*0a80*/  LEA R16, P0, R24, R5.reuse, 0x1 ;  /* 0x0000000518107211 */ /* 0x080fe200078008ff */
[C---:B------:R-:W-:Y:S01]  /*0a90*/  IMAD R36, R11.reuse, 0x2, R34 ;  /* 0x000000020b247824 */ /* 0x040fe200078e0222 */
[----:B------:R-:W-:Y:S01]  /*0aa0*/  LEA R22, P1, R26, R5, 0x1 ;  /* 0x000000051a167211 */ /* 0x000fe200078208ff */
[----:B------:R1:W2:Y:S01]  /*0ab0*/  LDG.E.U16 R67, desc[UR40][R14.64] ;  /* 0x000000280e437981 */ /* 0x0002a2000c1e1500 */
[-C--:B------:R-:W-:Y:S01]  /*0ac0*/  LEA.HI.X.SX32 R17, R24, R3.reuse, 0x1, P0 ;  /* 0x0000000318117211 */ /* 0x080fe200000f0eff */
[C---:B------:R-:W-:Y:S01]  /*0ad0*/  IMAD R24, R11.reuse, 0x2, R36 ;  /* 0x000000020b187824 */ /* 0x040fe200078e0224 */
[----:B------:R-:W-:Y:S02]  /*0ae0*/  LEA.HI.X.SX32 R23, R26, R3, 0x1, P1 ;  /* 0x000000031a177211 */ /* 0x000fe400008f0eff */
[-C--:B0-----:R-:W-:Y:S01]  /*0af0*/  LEA R12, P0, R30, R5.reuse, 0x1 ;  /* 0x000000051e0c7211 */ /* 0x081fe200078008ff */
[C---:B------:R-:W-:Y:S01]  /*0b00*/  IMAD R26, R11.reuse, 0x2, R24 ;  /* 0x000000020b1a7824 */ /* 0x040fe200078e0218 */
[----:B-1----:R-:W-:Y:S01]  /*0b10*/  LEA R20, P1, R10, R5, 0x1 ;  /* 0x000000050a147211 */ /* 0x002fe200078208ff */
[----:B------:R0:W2:Y:S01]  /*0b20*/  LDG.E.U16 R68, desc[UR40][R16.64] ;  /* 0x0000002810447981 */ /* 0x0000a2000c1e1500 */
[----:B------:R-:W-:Y:S01]  /*0b30*/  LEA.HI.X.SX32 R13, R30, R3, 0x1, P0 ;  /* 0x000000031e0d7211 */ /* 0x000fe200000f0eff */
[C---:B------:R-:W-:Y:S01]  /*0b40*/  IMAD R30, R11.reuse, 0x2, R26 ;  /* 0x000000020b1e7824 */ /* 0x040fe200078e021a */
[C---:B------:R-:W-:Y:S01]  /*0b50*/  LEA R18, P0, R28.reuse, R5, 0x1 ;  /* 0x000000051c127211 */ /* 0x040fe200078008ff */
[----:B------:R-:W2:Y:S02]  /*0b60*/  LDG.E.U16 R69, desc[UR40][R22.64] ;  /* 0x0000002816457981 */ /* 0x000ea4000c1e1500 */
[C---:B------:R-:W-:Y:S01]  /*0b70*/  IMAD R38, R11.reuse, 0x2, R30 ;  /* 0x000000020b267824 */ /* 0x040fe200078e021e */
[----:B------:R-:W-:Y:S01]  /*0b80*/  LEA.HI.X.SX32 R19, R28, R3, 0x1, P0 ;  /* 0x000000031c137211 */ /* 0x000fe200000f0eff */
[----:B------:R1:W2:Y:S03]  /*0b90*/  LDG.E.U16 R70, desc[UR40][R12.64] ;  /* 0x000000280c467981 */ /* 0x0002a6000c1e1500 */
[----:B------:R-:W-:Y:S01]  /*0ba0*/  LEA R28, R11, R38, 0x1 ;  /* 0x000000260b1c7211 */ /* 0x000fe200078e08ff */
[----:B------:R1:W2:Y:S01]  /*0bb0*/  LDG.E.U16 R71, desc[UR40][R18.64] ;  /* 0x0000002812477981 */ /* 0x0002a2000c1e1500 */
[----:B------:R-:W-:-:S03]  /*0bc0*/  LEA R14, P0, R32, R5, 0x1 ;  /* 0x00000005200e7211 */ /* 0x000fc600078008ff */
[C---:B------:R-:W-:Y:S01]  /*0bd0*/  IMAD R40, R11.reuse, 0x2, R28 ;  /* 0x000000020b287824 */ /* 0x040fe200078e021c */
[-C--:B------:R-:W-:Y:S02]  /*0be0*/  LEA.HI.X.SX32 R21, R10, R3.reuse, 0x1, P1 ;  /* 0x000000030a157211 */ /* 0x080fe400008f0eff */
[----:B------:R-:W-:Y:S01]  /*0bf0*/  LEA.HI.X.SX32 R15, R32, R3, 0x1, P0 ;  /* 0x00000003200f7211 */ /* 0x000fe200000f0eff */
[C---:B------:R-:W-:Y:S01]  /*0c00*/  IMAD R10, R11.reuse, 0x2, R40 ;  /* 0x000000020b0a7824 */ /* 0x040fe200078e0228 */
[C---:B0-----:R-:W-:Y:S01]  /*0c10*/  LEA R16, P0, R34.reuse, R5, 0x1 ;  /* 0x0000000522107211 */ /* 0x041fe200078008ff */
[----:B------:R-:W2:Y:S02]  /*0c20*/  LDG.E.U16 R73, desc[UR40][R20.64] ;  /* 0x0000002814497981 */ /* 0x000ea4000c1e1500 */
[C---:B------:R-:W-:Y:S01]  /*0c30*/  IMAD R32, R11.reuse, 0x2, R10 ;  /* 0x000000020b207824 */ /* 0x040fe200078e020a */
[----:B------:R-:W-:Y:S01]  /*0c40*/  LEA.HI.X.SX32 R17, R34, R3, 0x1, P0 ;  /* 0x0000000322117211 */ /* 0x000fe200000f0eff */
[----:B------:R0:W2:Y:S01]  /*0c50*/  LDG.E.U16 R72, desc[UR40][R14.64] ;  /* 0x000000280e487981 */ /* 0x0000a2000c1e1500 */
[----:B-1----:R-:W-:Y:S01]  /*0c60*/  LEA R12, P0, R36, R5, 0x1 ;  /* 0x00000005240c7211 */ /* 0x002fe200078008ff */
[----:B------:R-:W-:-:S02]  /*0c70*/  IMAD R34, R11, 0x2, R32 ;  /* 0x000000020b227824 */ /* 0x000fc400078e0220 */
[----:B------:R1:W2:Y:S01]  /*0c80*/  LDG.E.U16 R74, desc[UR40][R16.64] ;  /* 0x00000028104a7981 */ /* 0x0002a2000c1e1500 */
[----:B------:R-:W-:Y:S01]  /*0c90*/  LEA.HI.X.SX32 R13, R36, R3, 0x1, P0 ;  /* 0x00000003240d7211 */ /* 0x000fe200000f0eff */
[----:B------:R-:W-:-:S04]  /*0ca0*/  IMAD R36, R11, 0x2, R34 ;  /* 0x000000020b247824 */ /* 0x000fc800078e0222 */
[C---:B------:R-:W-:Y:S01]  /*0cb0*/  IMAD R42, R11.reuse, 0x2, R36 ;  /* 0x000000020b2a7824 */ /* 0x040fe200078e0224 */
[-C--:B------:R-:W-:Y:S01]  /*0cc0*/  LEA R18, P0, R24, R5.reuse, 0x1 ;  /* 0x0000000518127211 */ /* 0x080fe200078008ff */
[----:B------:R1:W2:Y:S02]  /*0cd0*/  LDG.E.U16 R75, desc[UR40][R12.64] ;  /* 0x000000280c4b7981 */ /* 0x0002a4000c1e1500 */
[----:B------:R-:W-:Y:S01]  /*0ce0*/  IMAD R44, R11, 0x2, R42 ;  /* 0x000000020b2c7824 */ /* 0x000fe200078e022a */
[----:B0-----:R-:W-:-:S03]  /*0cf0*/  LEA R14, P1, R26, R5, 0x1 ;  /* 0x000000051a0e7211 */ /* 0x001fc600078208ff */
[C---:B------:R-:W-:Y:S01]  /*0d00*/  IMAD R46, R11.reuse, 0x2, R44 ;  /* 0x000000020b2e7824 */ /* 0x040fe200078e022c */
[-C--:B------:R-:W-:Y:S02]  /*0d10*/  LEA.HI.X.SX32 R19, R24, R3.reuse, 0x1, P0 ;  /* 0x0000000318137211 */ /* 0x080fe400000f0eff */
[----:B------:R-:W-:Y:S01]  /*0d20*/  LEA.HI.X.SX32 R15, R26, R3, 0x1, P1 ;  /* 0x000000031a0f7211 */ /* 0x000fe200008f0eff */
[----:B------:R-:W-:Y:S01]  /*0d30*/  IMAD R26, R11, 0x2, R46 ;  /* 0x000000020b1a7824 */ /* 0x000fe200078e022e */
[C---:B------:R-:W-:Y:S01]  /*0d40*/  LEA R20, P0, R30.reuse, R5, 0x1 ;  /* 0x000000051e147211 */ /* 0x040fe200078008ff */
[----:B------:R-:W2:Y:S03]  /*0d50*/  LDG.E.U16 R76, desc[UR40][R18.64] ;  /* 0x00000028124c7981 */ /* 0x000ea6000c1e1500 */
[----:B------:R-:W-:Y:S01]  /*0d60*/  LEA.HI.X.SX32 R21, R30, R3, 0x1, P0 ;  /* 0x000000031e157211 */ /* 0x000fe200000f0eff */
[----:B------:R-:W2:Y:S01]  /*0d70*/  LDG.E.U16 R77, desc[UR40][R14.64] ;  /* 0x000000280e4d7981 */ /* 0x000ea2000c1e1500 */
[----:B-1----:R-:W-:-:S02]  /*0d80*/  LEA R16, P0, R38, R5, 0x1 ;  /* 0x0000000526107211 */ /* 0x002fc400078008ff */
[C---:B------:R-:W-:Y:S01]  /*0d90*/  LEA R30, R11.reuse, R26, 0x1 ;  /* 0x0000001a0b1e7211 */ /* 0x040fe200078e08ff */
[----:B------:R0:W2:Y:S01]  /*0da0*/  LDG.E.U16 R78, desc[UR40][R20.64] ;  /* 0x00000028144e7981 */ /* 0x0000a2000c1e1500 */
[----:B------:R-:W-:Y:S02]  /*0db0*/  LEA.HI.X.SX32 R17, R38, R3, 0x1, P0 ;  /* 0x0000000326117211 */ /* 0x000fe400000f0eff */
[-C--:B------:R-:W-:Y:S01]  /*0dc0*/  LEA R12, P0, R40, R5.reuse, 0x1 ;  /* 0x00000005280c7211 */ /* 0x080fe200078008ff */
[C---:B------:R-:W-:Y:S01]  /*0dd0*/  IMAD R38, R11.reuse, 0x2, R30 ;  /* 0x000000020b267824 */ /* 0x040fe200078e021e */
[----:B------:R-:W-:Y:S01]  /*0de0*/  LEA R22, P1, R36, R5, 0x1 ;  /* 0x0000000524167211 */ /* 0x000fe200078208ff */
[----:B------:R-:W2:Y:S01]  /*0df0*/  LDG.E.U16 R79, desc[UR40][R16.64] ;  /* 0x00000028104f7981 */ /* 0x000ea2000c1e1500 */
[-C--:B------:R-:W-:Y:S01]  /*0e00*/  LEA.HI.X.SX32 R13, R40, R3.reuse, 0x1, P0 ;  /* 0x00000003280d7211 */ /* 0x080fe200000f0eff */
[----:B------:R-:W-:Y:S01]  /*0e10*/  IMAD R40, R11, 0x2, R38 ;  /* 0x000000020b287824 */ /* 0x000fe200078e0226 */
[----:B------:R-:W-:-:S02]  /*0e20*/  LEA.HI.X.SX32 R23, R36, R3, 0x1, P1 ;  /* 0x0000000324177211 */ /* 0x000fc400008f0eff */
[C---:B------:R-:W-:Y:S01]  /*0e30*/  LEA R24, P0, R26.reuse, R5, 0x1 ;  /* 0x000000051a187211 */ /* 0x040fe200078008ff */
[C---:B------:R-:W-:Y:S01]  /*0e40*/  IMAD R36, R11.reuse, 0x2, R40 ;  /* 0x000000020b247824 */ /* 0x040fe200078e0228 */
[----:B------:R1:W2:Y:S02]  /*0e50*/  LDG.E.U16 R80, desc[UR40][R12.64] ;  /* 0x000000280c507981 */ /* 0x0002a4000c1e1500 */
[----:B------:R-:W-:Y:S02]  /*0e60*/  LEA.HI.X.SX32 R25, R26, R3, 0x1, P0 ;  /* 0x000000031a197211 */ /* 0x000fe400000f0eff */
[-C--:B0-----:R-:W-:Y:S01]  /*0e70*/  LEA R20, P1, R36, R5.reuse, 0x1 ;  /* 0x0000000524147211 */ /* 0x081fe200078208ff */
[----:B------:R-:W2:Y:S01]  /*0e80*/  LDG.E.U16 R81, desc[UR40][R22.64] ;  /* 0x0000002816517981 */ /* 0x000ea2000c1e1500 */
[----:B------:R-:W-:Y:S02]  /*0e90*/  LEA R14, P0, R10, R5, 0x1 ;  /* 0x000000050a0e7211 */ /* 0x000fe400078008ff */
[-C--:B------:R-:W-:Y:S01]  /*0ea0*/  LEA.HI.X.SX32 R21, R36, R3.reuse, 0x1, P1 ;  /* 0x0000000324157211 */ /* 0x080fe200008f0eff */
[----:B------:R-:W-:Y:S01]  /*0eb0*/  IMAD R36, R11, 0x2, R36 ;  /* 0x000000020b247824 */ /* 0x000fe200078e0224 */
[----:B------:R-:W-:Y:S01]  /*0ec0*/  LEA.HI.X.SX32 R15, R10, R3, 0x1, P0 ;  /* 0x000000030a0f7211 */ /* 0x000fe200000f0eff */
[----:B------:R-:W2:Y:S01]  /*0ed0*/  LDG.E.U16 R82, desc[UR40][R24.64] ;  /* 0x0000002818527981 */ /* 0x000ea2000c1e1500 */
[----:B------:R-:W-:-:S02]  /*0ee0*/  LEA R18, P1, R42, R5, 0x1 ;  /* 0x000000052a127211 */ /* 0x000fc400078208ff */
[----:B-1----:R-:W-:Y:S01]  /*0ef0*/  LEA R12, P0, R30, R5, 0x1 ;  /* 0x000000051e0c7211 */ /* 0x002fe200078008ff */
[----:B------:R0:W2:Y:S01]  /*0f00*/  LDG.E.U16 R84, desc[UR40][R20.64] ;  /* 0x0000002814547981 */ /* 0x0000a2000c1e1500 */
[-C--:B------:R-:W-:Y:S02]  /*0f10*/  LEA.HI.X.SX32 R19, R42, R3.reuse, 0x1, P1 ;  /* 0x000000032a137211 */ /* 0x080fe400008f0eff */
[----:B------:R-:W-:Y:S01]  /*0f20*/  LEA.HI.X.SX32 R13, R30, R3, 0x1, P0 ;  /* 0x000000031e0d7211 */ /* 0x000fe200000f0eff */
[----:B------:R-:W2:Y:S01]  /*0f30*/  LDG.E.U16 R42, desc[UR40][R14.64] ;  /* 0x000000280e2a7981 */ /* 0x000ea2000c1e1500 */
[-C--:B------:R-:W-:Y:S02]  /*0f40*/  LEA R26, P1, R36, R5.reuse, 0x1 ;  /* 0x00000005241a7211 */ /* 0x080fe400078208ff */
[----:B------:R-:W-:Y:S01]  /*0f50*/  LEA R16, P0, R32, R5, 0x1 ;  /* 0x0000000520107211 */ /* 0x000fe200078008ff */
[----:B------:R1:W2:Y:S01]  /*0f60*/  LDG.E.U16 R30, desc[UR40][R18.64] ;  /* 0x00000028121e7981 */ /* 0x0002a2000c1e1500 */
[-C--:B------:R-:W-:Y:S01]  /*0f70*/  LEA.HI.X.SX32 R27, R36, R3.reuse, 0x1, P1 ;  /* 0x00000003241b7211 */ /* 0x080fe200008f0eff */
[----:B------:R-:W-:Y:S01]  /*0f80*/  IMAD R36, R11, 0x2, R36 ;  /* 0x000000020b247824 */ /* 0x000fe200078e0224 */
[----:B------:R-:W-:Y:S01]  /*0f90*/  LEA.HI.X.SX32 R17, R32, R3, 0x1, P0 ;  /* 0x0000000320117211 */ /* 0x000fe200000f0eff */
[----:B------:R3:W2:Y:S01]  /*0fa0*/  LDG.E.U16 R83, desc[UR40][R12.64] ;  /* 0x000000280c537981 */ /* 0x0006a2000c1e1500 */
[----:B0-----:R-:W-:-:S02]  /*0fb0*/  LEA R20, P1, R44, R5, 0x1 ;  /* 0x000000052c147211 */ /* 0x001fc400078208ff */
[----:B------:R-:W-:Y:S01]  /*0fc0*/  LEA R22, P0, R38, R5, 0x1 ;  /* 0x0000000526167211 */ /* 0x000fe200078008ff */
[----:B------:R0:W2:Y:S01]  /*0fd0*/  LDG.E.U16 R24, desc[UR40][R16.64] ;  /* 0x0000002810187981 */ /* 0x0000a2000c1e1500 */
[-C--:B------:R-:W-:Y:S02]  /*0fe0*/  LEA.HI.X.SX32 R21, R44, R3.reuse, 0x1, P1 ;  /* 0x000000032c157211 */ /* 0x080fe400008f0eff */
[----:B------:R-:W-:Y:S01]  /*0ff0*/  LEA.HI.X.SX32 R23, R38, R3, 0x1, P0 ;  /* 0x0000000326177211 */ /* 0x000fe200000f0eff */
[----:B------:R-:W2:Y:S01]  /*1000*/  LDG.E.U16 R26, desc[UR40][R26.64] ;  /* 0x000000281a1a7981 */ /* 0x000ea2000c1e1500 */
[-C--:B-1----:R-:W-:Y:S02]  /*1010*/  LEA R18, P1, R36, R5.reuse, 0x1 ;  /* 0x0000000524127211 */ /* 0x082fe400078208ff */
[----:B---3--:R-:W-:Y:S01]  /*1020*/  LEA R12, P0, R28, R5, 0x1 ;  /* 0x000000051c0c7211 */ /* 0x008fe200078008ff */
[----:B------:R1:W3:Y:S01]  /*1030*/  LDG.E.U16 R25, desc[UR40][R20.64] ;  /* 0x0000002814197981 */ /* 0x0002e2000c1e1500 */
[-C--:B------:R-:W-:Y:S01]  /*1040*/  LEA.HI.X.SX32 R19, R36, R3.reuse, 0x1, P1 ;  /* 0x0000000324137211 */ /* 0x080fe200008f0eff */
[----:B------:R-:W-:Y:S01]  /*1050*/  IMAD R36, R11, 0x2, R36 ;  /* 0x000000020b247824 */ /* 0x000fe200078e0224 */
[----:B------:R-:W-:Y:S01]  /*1060*/  LEA.HI.X.SX32 R13, R28, R3, 0x1, P0 ;  /* 0x000000031c0d7211 */ /* 0x000fe200000f0eff */
[----:B------:R-:W3:Y:S01]  /*1070*/  LDG.E.U16 R22, desc[UR40][R22.64] ;  /* 0x0000002816167981 */ /* 0x000ee2000c1e1500 */
[----:B------:R-:W-:-:S02]  /*1080*/  LEA R10, P0, R34, R5, 0x1 ;  /* 0x00000005220a7211 */ /* 0x000fc400078008ff */
[----:B------:R-:W-:Y:S01]  /*1090*/  LEA R14, P1, R46, R5, 0x1 ;  /* 0x000000052e0e7211 */ /* 0x000fe200078208ff */
[----:B------:R-:W3:Y:S01]  /*10a0*/  LDG.E.U16 R18, desc[UR40][R18.64] ;  /* 0x0000002812127981 */ /* 0x000ee2000c1e1500 */
[-C--:B------:R-:W-:Y:S02]  /*10b0*/  LEA.HI.X.SX32 R11, R34, R3.reuse, 0x1, P0 ;  /* 0x00000003220b7211 */ /* 0x080fe400000f0eff */
[----:B------:R-:W-:Y:S01]  /*10c0*/  LEA.HI.X.SX32 R15, R46, R3, 0x1, P1 ;  /* 0x000000032e0f7211 */ /* 0x000fe200008f0eff */
[----:B------:R4:W3:Y:S01]  /*10d0*/  LDG.E.U16 R13, desc[UR40][R12.64] ;  /* 0x000000280c0d7981 */ /* 0x0008e2000c1e1500 */
[-C--:B0-----:R-:W-:Y:S02]  /*10e0*/  LEA R16, P0, R40, R5.reuse, 0x1 ;  /* 0x0000000528107211 */ /* 0x081fe400078008ff */
[----:B-1----:R-:W-:Y:S01]  /*10f0*/  LEA R20, P1, R36, R5, 0x1 ;  /* 0x0000000524147211 */ /* 0x002fe200078208ff */
[----:B------:R-:W3:Y:S01]  /*1100*/  LDG.E.U16 R10, desc[UR40][R10.64] ;  /* 0x000000280a0a7981 */ /* 0x000ee2000c1e1500 */
[----:B------:R-:W-:-:S02]  /*1110*/  LEA.HI.X.SX32 R17, R40, R3, 0x1, P0 ;  /* 0x0000000328117211 */ /* 0x000fc400000f0eff */
[----:B------:R-:W-:Y:S01]  /*1120*/  LEA.HI.X.SX32 R21, R36, R3, 0x1, P1 ;  /* 0x0000000324157211 */ /* 0x000fe200008f0eff */
[----:B------:R-:W3:Y:S04]  /*1130*/  LDG.E.U16 R14, desc[UR40][R14.64] ;  /* 0x000000280e0e7981 */ /* 0x000ee8000c1e1500 */
[----:B------:R-:W3:Y:S04]  /*1140*/  LDG.E.U16 R16, desc[UR40][R16.64] ;  /* 0x0000002810107981 */ /* 0x000ee8000c1e1500 */
[----:B------:R-:W3:Y:S01]  /*1150*/  LDG.E.U16 R20, desc[UR40][R20.64] ;  /* 0x0000002814147981 */ /* 0x000ee2000c1e1500 */
[----:B------:R-:W0:Y:S01]  /*1160*/  S2UR UR4, SR_CgaCtaId ;  /* 0x00000000000479c3 */ /* 0x000e220000008800 */
[----:B----4-:R-:W-:-:S02]  /*1170*/  LOP3.LUT R12, R120, 0x3f, RZ, 0xc0, !PT ;  /* 0x0000003f780c7812 */ /* 0x010fc400078ec0ff */
[----:B------:R-:W-:-:S03]  /*1180*/  SHF.R.S32.HI R3, RZ, 0x7, R120 ;  /* 0x00000007ff037819 */ /* 0x000fc60000011478 */
[----:B------:R-:W-:Y:S01]  /*1190*/  IMAD.SHL.U32 R28, R12, 0x2, RZ ;  /* 0x000000020c1c7824 */ /* 0x000fe200078e00ff */
[----:B------:R-:W-:-:S04]  /*11a0*/  SGXT R3, R3, 0x1 ;  /* 0x000000010303781a */ /* 0x000fc80000000200 */
[----:B------:R-:W-:Y:S02]  /*11b0*/  LOP3.LUT R28, R28, 0x90, R3, 0x78, !PT ;  /* 0x000000901c1c7812 */ /* 0x000fe400078e7803 */
[----:B------:R-:W-:Y:S01]  /*11c0*/  LOP3.LUT R3, R120, 0x40, RZ, 0xc0, !PT ;  /* 0x0000004078037812 */ /* 0x000fe200078ec0ff */
[----:B------:R-:W-:-:S04]  /*11d0*/  UMOV UR7, 0x400 ;  /* 0x0000040000077882 */ /* 0x000fc80000000000 */
[----:B------:R-:W-:Y:S01]  /*11e0*/  IMAD R28, R3, 0x100, R28 ;  /* 0x00000100031c7824 */ /* 0x000fe200078e021c */
[----:B------:R-:W-:Y:S01]  /*11f0*/  ISETP.GE.AND P0, PT, R121, 0x1, PT ;  /* 0x000000017900780c */ /* 0x000fe20003f06270 */
[----:B0-----:R-:W-:-:S03]  /*1200*/  ULEA UR7, UR4, UR7, 0x18 ;  /* 0x0000000704077291 */ /* 0x001fc6000f8ec03f */
[----:B------:R-:W-:-:S06]  /*1210*/  LOP3.LUT R3, R28, 0x20, RZ, 0x3c, !PT ;  /* 0x000000201c037812 */ /* 0x000fcc00078e3cff */
[----:B------:R0:W-:Y:S04]  /*1220*/  STS.U16 [R28+UR7], R4 ;  /* 0x000000041c007988 */ /* 0x0001e80008000407 */
[----:B------:R-:W-:Y:S04]  /*1230*/  STS.U16 [R28+UR7+0x400], R9 ;  /* 0x000400091c007988 */ /* 0x000fe80008000407 */
[----:B-----5:R1:W-:Y:S01]  /*1240*/  STS.U16 [R28+UR7+0x800], R35 ;  /* 0x000800231c007988 */ /* 0x0203e20008000407 */
[----:B0-----:R-:W-:-:S03]  /*1250*/  LOP3.LUT R4, R28, 0x40, RZ, 0x3c, !PT ;  /* 0x000000401c047812 */ /* 0x001fc600078e3cff */
[----:B--2---:R-:W-:Y:S04]  /*1260*/  STS.U16 [R28+UR7+0xc00], R43 ;  /* 0x000c002b1c007988 */ /* 0x004fe80008000407 */
[----:B------:R-:W-:Y:S01]  /*1270*/  STS.U16 [R28+UR7+0x1000], R49 ;  /* 0x001000311c007988 */ /* 0x000fe20008000407 */
[----:B------:R-:W-:Y:S01]  /*1280*/  IMAD.MOV.U32 R222, RZ, RZ, -0x800000 ;  /* 0xff800000ffde7424 */ /* 0x000fe200078e00ff */
[----:B-1----:R-:W-:Y:S01]  /*1290*/  CS2R R34, SRZ ;  /* 0x0000000000227805 */ /* 0x002fe2000001ff00 */
[----:B------:R-:W-:Y:S01]  /*12a0*/  IMAD.MOV.U32 R5, RZ, RZ, 0x3f800000 ;  /* 0x3f800000ff057424 */ /* 0x000fe200078e00ff */
[----:B------:R-:W-:Y:S01]  /*12b0*/  CS2R R86, SRZ ;  /* 0x0000000000567805 */ /* 0x000fe2000001ff00 */
[----:B------:R-:W-:Y:S01]  /*12c0*/  IMAD.MOV.U32 R104, RZ, RZ, -0x800000 ;  /* 0xff800000ff687424 */ /* 0x000fe200078e00ff */
[----:B------:R-:W-:Y:S04]  /*12d0*/  STS.U16 [R28+UR7+0x1400], R53 ;  /* 0x001400351c007988 */ /* 0x000fe80008000407 */
        /* <DEDUP_REMOVED lines=25> */
[----:B------:R0:W-:Y:S04]  /*1470*/  STS.U16 [R3+UR7+0x3d00], R26 ;  /* 0x003d001a03007988 */ /* 0x0001e80008000407 */
[----:B------:R-:W-:Y:S01]  /*1480*/  STS.U16 [R4+UR7+0x200], R7 ;  /* 0x0002000704007988 */ /* 0x000fe20008000407 */
[----:B0-----:R-:W-:-:S03]  /*1490*/  LOP3.LUT R3, R28, 0x60, RZ, 0x3c, !PT ;  /* 0x000000601c037812 */ /* 0x001fc600078e3cff */
        /* <DEDUP_REMOVED lines=12> */
[----:B---3--:R0:W-:Y:S04]  /*1560*/  STS.U16 [R4+UR7+0x3600], R25 ;  /* 0x0036001904007988 */ /* 0x0081e80008000407 */
[----:B------:R-:W-:Y:S04]  /*1570*/  STS.U16 [R4+UR7+0x3a00], R22 ;  /* 0x003a001604007988 */ /* 0x000fe80008000407 */
[----:B------:R1:W-:Y:S01]  /*1580*/  STS.U16 [R4+UR7+0x3e00], R18 ;  /* 0x003e001204007988 */ /* 0x0003e20008000407 */
[----:B------:R-:W-:-:S03]  /*1590*/  CS2R R26, SRZ ;  /* 0x00000000001a7805 */ /* 0x000fc6000001ff00 */
[----:B------:R-:W-:Y:S01]  /*15a0*/  STS.U16 [R3+UR7+0x300], R8 ;  /* 0x0003000803007988 */ /* 0x000fe20008000407 */
[----:B0-----:R-:W-:-:S03]  /*15b0*/  CS2R R24, SRZ ;  /* 0x0000000000187805 */ /* 0x001fc6000001ff00 */
[----:B------:R0:W-:Y:S01]  /*15c0*/  STS.U16 [R3+UR7+0x700], R33 ;  /* 0x0007002103007988 */ /* 0x0001e20008000407 */
[----:B------:R-:W-:-:S03]  /*15d0*/  CS2R R28, SRZ ;  /* 0x00000000001c7805 */ /* 0x000fc6000001ff00 */
[----:B------:R2:W-:Y:S01]  /*15e0*/  STS.U16 [R3+UR7+0xb00], R41 ;  /* 0x000b002903007988 */ /* 0x0005e20008000407 */
[----:B-1----:R-:W-:-:S03]  /*15f0*/  MOV R4, 0x3f800000 ;  /* 0x3f80000000047802 */ /* 0x002fc60000000f00 */
[----:B------:R1:W-:Y:S01]  /*1600*/  STS.U16 [R3+UR7+0xf00], R48 ;  /* 0x000f003003007988 */ /* 0x0003e20008000407 */
[----:B------:R-:W-:-:S03]  /*1610*/  CS2R R30, SRZ ;  /* 0x00000000001e7805 */ /* 0x000fc6000001ff00 */
[----:B------:R3:W-:Y:S01]  /*1620*/  STS.U16 [R3+UR7+0x1300], R52 ;  /* 0x0013003403007988 */ /* 0x0007e20008000407 */
[----:B0-----:R-:W-:-:S03]  /*1630*/  CS2R R32, SRZ ;  /* 0x0000000000207805 */ /* 0x001fc6000001ff00 */
[----:B------:R0:W-:Y:S01]  /*1640*/  STS.U16 [R3+UR7+0x1700], R56 ;  /* 0x0017003803007988 */ /* 0x0001e20008000407 */
[----:B------:R-:W-:-:S03]  /*1650*/  CS2R R36, SRZ ;  /* 0x0000000000247805 */ /* 0x000fc6000001ff00 */
[----:B------:R4:W-:Y:S01]  /*1660*/  STS.U16 [R3+UR7+0x1b00], R60 ;  /* 0x001b003c03007988 */ /* 0x0009e20008000407 */
[----:B------:R-:W-:-:S03]  /*1670*/  CS2R R38, SRZ ;  /* 0x0000000000267805 */ /* 0x000fc6000001ff00 */
[----:B------:R5:W-:Y:S01]  /*1680*/  STS.U16 [R3+UR7+0x1f00], R64 ;  /* 0x001f004003007988 */ /* 0x000be20008000407 */
[----:B--2---:R-:W-:-:S03]  /*1690*/  CS2R R40, SRZ ;  /* 0x0000000000287805 */ /* 0x004fc6000001ff00 */
[----:B------:R2:W-:Y:S01]  /*16a0*/  STS.U16 [R3+UR7+0x2300], R68 ;  /* 0x0023004403007988 */ /* 0x0005e20008000407 */
[----:B------:R-:W-:-:S03]  /*16b0*/  CS2R R42, SRZ ;  /* 0x00000000002a7805 */ /* 0x000fc6000001ff00 */
[----:B------:R2:W-:Y:S01]  /*16c0*/  STS.U16 [R3+UR7+0x2700], R72 ;  /* 0x0027004803007988 */ /* 0x0005e20008000407 */
[----:B------:R-:W-:-:S03]  /*16d0*/  CS2R R44, SRZ ;  /* 0x00000000002c7805 */ /* 0x000fc6000001ff00 */
[----:B------:R2:W-:Y:S01]  /*16e0*/  STS.U16 [R3+UR7+0x2b00], R76 ;  /* 0x002b004c03007988 */ /* 0x0005e20008000407 */
[----:B------:R-:W-:-:S03]  /*16f0*/  CS2R R46, SRZ ;  /* 0x00000000002e7805 */ /* 0x000fc6000001ff00 */
[----:B------:R0:W-:Y:S01]  /*1700*/  STS.U16 [R3+UR7+0x2f00], R13 ;  /* 0x002f000d03007988 */ /* 0x0001e20008000407 */
[----:B-1----:R-:W-:-:S03]  /*1710*/  CS2R R48, SRZ ;  /* 0x0000000000307805 */ /* 0x002fc6000001ff00 */
[----:B------:R1:W-:Y:S01]  /*1720*/  STS.U16 [R3+UR7+0x3300], R10 ;  /* 0x0033000a03007988 */ /* 0x0003e20008000407 */
[----:B------:R-:W-:-:S03]  /*1730*/  CS2R R50, SRZ ;  /* 0x0000000000327805 */ /* 0x000fc6000001ff00 */
[----:B------:R1:W-:Y:S01]  /*1740*/  STS.U16 [R3+UR7+0x3700], R14 ;  /* 0x0037000e03007988 */ /* 0x0003e20008000407 */
[----:B---3--:R-:W-:-:S03]  /*1750*/  CS2R R52, SRZ ;  /* 0x0000000000347805 */ /* 0x008fc6000001ff00 */
[----:B------:R1:W-:Y:S01]  /*1760*/  STS.U16 [R3+UR7+0x3b00], R16 ;  /* 0x003b001003007988 */ /* 0x0003e20008000407 */
[----:B------:R-:W-:-:S03]  /*1770*/  CS2R R54, SRZ ;  /* 0x0000000000367805 */ /* 0x000fc6000001ff00 */
[----:B------:R1:W-:Y:S01]  /*1780*/  STS.U16 [R3+UR7+0x3f00], R20 ;  /* 0x003f001403007988 */ /* 0x0003e20008000407 */
[----:B0-----:R-:W-:Y:S02]  /*1790*/  CS2R R56, SRZ ;  /* 0x0000000000387805 */ /* 0x001fe4000001ff00 */
[----:B------:R-:W-:Y:S02]  /*17a0*/  CS2R R58, SRZ ;  /* 0x00000000003a7805 */ /* 0x000fe4000001ff00 */
[----:B----4-:R-:W-:Y:S02]  /*17b0*/  CS2R R60, SRZ ;  /* 0x00000000003c7805 */ /* 0x010fe4000001ff00 */
[----:B------:R-:W-:Y:S02]  /*17c0*/  CS2R R62, SRZ ;  /* 0x00000000003e7805 */ /* 0x000fe4000001ff00 */
[----:B-----5:R-:W-:Y:S02]  /*17d0*/  CS2R R64, SRZ ;  /* 0x0000000000407805 */ /* 0x020fe4000001ff00 */
[----:B------:R-:W-:-:S02]  /*17e0*/  CS2R R66, SRZ ;  /* 0x0000000000427805 */ /* 0x000fc4000001ff00 */
[----:B--2---:R-:W-:Y:S02]  /*17f0*/  CS2R R68, SRZ ;  /* 0x0000000000447805 */ /* 0x004fe4000001ff00 */
[----:B------:R-:W-:Y:S02]  /*1800*/  CS2R R70, SRZ ;  /* 0x0000000000467805 */ /* 0x000fe4000001ff00 */
[----:B------:R-:W-:Y:S02]  /*1810*/  CS2R R72, SRZ ;  /* 0x0000000000487805 */ /* 0x000fe4000001ff00 */
[----:B------:R-:W-:Y:S02]  /*1820*/  CS2R R74, SRZ ;  /* 0x00000000004a7805 */ /* 0x000fe4000001ff00 */
[----:B------:R-:W-:Y:S02]  /*1830*/  CS2R R76, SRZ ;  /* 0x00000000004c7805 */ /* 0x000fe4000001ff00 */
[----:B------:R-:W-:-:S02]  /*1840*/  CS2R R78, SRZ ;  /* 0x00000000004e7805 */ /* 0x000fc4000001ff00 */
[----:B------:R-:W-:Y:S02]  /*1850*/  CS2R R80, SRZ ;  /* 0x0000000000507805 */ /* 0x000fe4000001ff00 */
[----:B------:R-:W-:Y:S02]  /*1860*/  CS2R R82, SRZ ;  /* 0x0000000000527805 */ /* 0x000fe4000001ff00 */
[----:B------:R-:W-:Y:S01]  /*1870*/  CS2R R84, SRZ ;  /* 0x0000000000547805 */ /* 0x000fe2000001ff00 */
[----:B-1----:R-:W-:Y:S06]  /*1880*/  @!P0 BRA `(.L_x_0) ;  /* 0x0000003400608947 */ /* 0x002fec0003800000 */
[----:B------:R-:W0:Y:S01]  /*1890*/  LDC.64 R214, c[0x0][0x250] ;  /* 0x00009400ffd67b82 */ /* 0x000e220000000a00 */
[----:B------:R-:W-:Y:S01]  /*18a0*/  ULDC UR4, c[0x0][0x258] ;  /* 0x0000960000047ab9 */ /* 0x000fe20000000800 */
[--C-:B------:R-:W-:Y:S01]  /*18b0*/  SHF.R.U32.HI R9, RZ, 0x6, R120.reuse ;  /* 0x00000006ff097819 */ /* 0x100fe20000011678 */
[----:B------:R-:W-:Y:S01]  /*18c0*/  IMAD R3, R0, UR4, RZ ;  /* 0x0000000400037c24 */ /* 0x000fe2000f8e02ff */
[----:B------:R-:W-:Y:S01]  /*18d0*/  ULDC.64 UR4, c[0x0][0x218] ;  /* 0x0000860000047ab9 */ /* 0x000fe20000000a00 */
[----:B------:R-:W-:Y:S01]  /*18e0*/  ULDC.64 UR8, c[0x0][0x220] ;  /* 0x0000880000087ab9 */ /* 0x000fe20000000a00 */
[----:B------:R-:W-:Y:S02]  /*18f0*/  SHF.R.U32.HI R11, RZ, 0x5, R120 ;  /* 0x00000005ff0b7819 */ /* 0x000fe40000011678 */
[----:B------:R-:W-:Y:S01]  /*1900*/  CS2R R30, SRZ ;  /* 0x00000000001e7805 */ /* 0x000fe2000001ff00 */
[----:B------:R-:W1:Y:S01]  /*1910*/  LDC.64 R6, c[0x0][0x260] ;  /* 0x00009800ff067b82 */ /* 0x000e620000000a00 */
[----:B------:R-:W-:-:S02]  /*1920*/  CS2R R32, SRZ ;  /* 0x0000000000207805 */ /* 0x000fc4000001ff00 */
[----:B------:R-:W-:Y:S02]  /*1930*/  R2UR UR43, R11 ;  /* 0x000000000b2b72ca */ /* 0x000fe400000e0000 */
[----:B------:R-:W-:Y:S02]  /*1940*/  CS2R R34, SRZ ;  /* 0x0000000000227805 */ /* 0x000fe4000001ff00 */
[----:B------:R-:W-:Y:S02]  /*1950*/  CS2R R36, SRZ ;  /* 0x0000000000247805 */ /* 0x000fe4000001ff00 */
[----:B------:R-:W-:Y:S02]  /*1960*/  CS2R R38, SRZ ;  /* 0x0000000000267805 */ /* 0x000fe4000001ff00 */
[----:B------:R-:W-:Y:S02]  /*1970*/  CS2R R40, SRZ ;  /* 0x0000000000287805 */ /* 0x000fe4000001ff00 */
[----:B------:R-:W-:Y:S01]  /*1980*/  CS2R R42, SRZ ;  /* 0x00000000002a7805 */ /* 0x000fe2000001ff00 */
[----:B------:R-:W2:Y:S01]  /*1990*/  LDC R28, c[0x0][0x268] ;  /* 0x00009a00ff1c7b82 */ /* 0x000ea20000000800 */
[----:B------:R-:W-:-:S02]  /*19a0*/  CS2R R44, SRZ ;  /* 0x00000000002c7805 */ /* 0x000fc4000001ff00 */
[----:B------:R-:W-:Y:S02]  /*19b0*/  CS2R R46, SRZ ;  /* 0x00000000002e7805 */ /* 0x000fe4000001ff00 */
[----:B------:R-:W-:Y:S02]  /*19c0*/  CS2R R48, SRZ ;  /* 0x0000000000307805 */ /* 0x000fe4000001ff00 */
[----:B------:R-:W-:Y:S02]  /*19d0*/  CS2R R50, SRZ ;  /* 0x0000000000327805 */ /* 0x000fe4000001ff00 */
[----:B------:R-:W-:Y:S02]  /*19e0*/  CS2R R52, SRZ ;  /* 0x0000000000347805 */ /* 0x000fe4000001ff00 */
[----:B------:R-:W-:Y:S02]  /*19f0*/  CS2R R54, SRZ ;  /* 0x0000000000367805 */ /* 0x000fe4000001ff00 */
[----:B------:R-:W-:Y:S01]  /*1a00*/  CS2R R56, SRZ ;  /* 0x0000000000387805 */ /* 0x000fe2000001ff00 */
[----:B0-----:R-:W-:Y:S01]  /*1a10*/  IMAD R4, R2, R215, RZ ;  /* 0x000000d702047224 */ /* 0x001fe200078e02ff */
[----:B------:R-:W-:Y:S01]  /*1a20*/  CS2R R58, SRZ ;  /* 0x00000000003a7805 */ /* 0x000fe2000001ff00 */
[----:B------:R-:W-:Y:S01]  /*1a30*/  IMAD R214, R214, UR6, RZ ;  /* 0x00000006d6d67c24 */ /* 0x000fe2000f8e02ff */
[----:B------:R-:W-:-:S02]  /*1a40*/  CS2R R60, SRZ ;  /* 0x00000000003c7805 */ /* 0x000fc4000001ff00 */
[----:B------:R-:W-:Y:S02]  /*1a50*/  CS2R R62, SRZ ;  /* 0x00000000003e7805 */ /* 0x000fe4000001ff00 */
[----:B------:R-:W-:Y:S01]  /*1a60*/  CS2R R64, SRZ ;  /* 0x0000000000407805 */ /* 0x000fe2000001ff00 */
[----:B------:R-:W-:Y:S01]  /*1a70*/  IMAD.SHL.U32 R2, R214, 0x2, RZ ;  /* 0x00000002d6027824 */ /* 0x000fe200078e00ff */
[----:B------:R-:W-:Y:S01]  /*1a80*/  CS2R R66, SRZ ;  /* 0x0000000000427805 */ /* 0x000fe2000001ff00 */
[----:B-1----:R-:W-:Y:S01]  /*1a90*/  IMAD.MOV.U32 R5, RZ, RZ, R6 ;  /* 0x000000ffff057224 */ /* 0x002fe200078e0006 */
[----:B------:R0:W-:Y:S01]  /*1aa0*/  STL [R1+0x40], R7 ;  /* 0x0000400701007387 */ /* 0x0001e20000100800 */
[----:B------:R-:W-:Y:S01]  /*1ab0*/  IMAD R6, R215, 0x2, R4 ;  /* 0x00000002d7067824 */ /* 0x000fe200078e0204 */
[----:B------:R-:W-:Y:S01]  /*1ac0*/  CS2R R68, SRZ ;  /* 0x0000000000447805 */ /* 0x000fe2000001ff00 */
[----:B------:R-:W-:Y:S01]  /*1ad0*/  IMAD R0, R5, UR6, RZ ;  /* 0x0000000605007c24 */ /* 0x000fe2000f8e02ff */
[----:B------:R-:W-:Y:S01]  /*1ae0*/  CS2R R70, SRZ ;  /* 0x0000000000467805 */ /* 0x000fe2000001ff00 */
[----:B------:R-:W-:Y:S01]  /*1af0*/  IMAD R8, R215, 0x2, R6 ;  /* 0x00000002d7087824 */ /* 0x000fe200078e0206 */
[----:B------:R-:W-:Y:S01]  /*1b00*/  CS2R R72, SRZ ;  /* 0x0000000000487805 */ /* 0x000fe2000001ff00 */
[----:B------:R-:W-:Y:S01]  /*1b10*/  IMAD.SHL.U32 R5, R3, 0x2, RZ ;  /* 0x0000000203057824 */ /* 0x000fe200078e00ff */
[----:B------:R-:W-:Y:S01]  /*1b20*/  CS2R R74, SRZ ;  /* 0x00000000004a7805 */ /* 0x000fe2000001ff00 */
[----:B------:R-:W-:Y:S01]  /*1b30*/  IMAD R10, R215, 0x2, R8 ;  /* 0x00000002d70a7824 */ /* 0x000fe200078e0208 */
[----:B------:R-:W-:Y:S01]  /*1b40*/  CS2R R76, SRZ ;  /* 0x00000000004c7805 */ /* 0x000fe2000001ff00 */
[----:B0-----:R-:W-:Y:S01]  /*1b50*/  IMAD R7, R12, R7, RZ ;  /* 0x000000070c077224 */ /* 0x001fe200078e02ff */
[----:B------:R-:W-:Y:S01]  /*1b60*/  IADD3 R177, P0, P1, R5, UR4, R2 ;  /* 0x0000000405b17c10 */ /* 0x000fe2000f91e002 */
[----:B------:R-:W-:Y:S01]  /*1b70*/  IMAD R12, R215, 0x2, R10 ;  /* 0x00000002d70c7824 */ /* 0x000fe200078e020a */
[----:B------:R-:W-:Y:S01]  /*1b80*/  UMOV UR4, URZ ;  /* 0x0000003f00047c82 */ /* 0x000fe20008000000 */
[----:B------:R-:W-:Y:S01]  /*1b90*/  IMAD.SHL.U32 R2, R0, 0x2, RZ ;  /* 0x0000000200027824 */ /* 0x000fe200078e00ff */
[----:B------:R-:W-:Y:S01]  /*1ba0*/  SHF.L.U32 R5, R7, 0x1, RZ ;  /* 0x0000000107057819 */ /* 0x000fe200000006ff */
[----:B------:R-:W-:Y:S01]  /*1bb0*/  IMAD R14, R215, 0x2, R12 ;  /* 0x00000002d70e7824 */ /* 0x000fe200078e020c */
[----:B------:R-:W-:Y:S01]  /*1bc0*/  CS2R R78, SRZ ;  /* 0x00000000004e7805 */ /* 0x000fe2000001ff00 */
[----:B------:R-:W-:Y:S01]  /*1bd0*/  IMAD.HI R3, R3, 0x2, RZ ;  /* 0x0000000203037827 */ /* 0x000fe200078e02ff */
[----:B------:R-:W-:-:S02]  /*1be0*/  IADD3 R24, P2, P3, R5, UR8, R2 ;  /* 0x0000000805187c10 */ /* 0x000fc4000fb5e002 */
[----:B------:R-:W-:Y:S02]  /*1bf0*/  CS2R R80, SRZ ;  /* 0x0000000000507805 */ /* 0x000fe4000001ff00 */
[----:B------:R-:W-:Y:S01]  /*1c00*/  SGXT.U32 R2, R9, 0x2 ;  /* 0x000000020902781a */ /* 0x000fe20000000000 */
[----:B------:R-:W-:Y:S01]  /*1c10*/  IMAD R16, R215, 0x2, R14 ;  /* 0x00000002d7107824 */ /* 0x000fe200078e020e */
[----:B------:R-:W-:Y:S01]  /*1c20*/  CS2R R82, SRZ ;  /* 0x0000000000527805 */ /* 0x000fe2000001ff00 */
[----:B------:R-:W-:Y:S01]  /*1c30*/  IMAD.HI R214, R214, 0x2, RZ ;  /* 0x00000002d6d67827 */ /* 0x000fe200078e02ff */
[----:B------:R-:W-:Y:S02]  /*1c40*/  CS2R R84, SRZ ;  /* 0x0000000000547805 */ /* 0x000fe4000001ff00 */
[----:B------:R-:W-:Y:S01]  /*1c50*/  CS2R R86, SRZ ;  /* 0x0000000000567805 */ /* 0x000fe2000001ff00 */
[----:B------:R-:W-:Y:S01]  /*1c60*/  ULDC UR42, c[0x0][0x238] ;  /* 0x00008e00002a7ab9 */ /* 0x000fe20000000800 */
[----:B------:R-:W-:Y:S01]  /*1c70*/  IMAD.HI R5, R0, 0x2, RZ ;  /* 0x0000000200057827 */ /* 0x000fe200078e02ff */
[----:B------:R-:W-:Y:S01]  /*1c80*/  IADD3.X R25, R3, UR5, R214, P0, P1 ;  /* 0x0000000503197c10 */ /* 0x000fe200087e24d6 */
[----:B------:R-:W-:Y:S01]  /*1c90*/  UIADD3 UR5, UR7, 0x8000, URZ ;  /* 0x0000800007057890 */ /* 0x000fe2000fffe03f */
[C---:B------:R-:W-:Y:S01]  /*1ca0*/  LEA R122, P1, R4.reuse, R177, 0x1 ;  /* 0x000000b1047a7211 */ /* 0x040fe200078208ff */
[----:B------:R-:W-:Y:S01]  /*1cb0*/  IMAD.HI R18, R7, 0x2, RZ ;  /* 0x0000000207127827 */ /* 0x000fe200078e02ff */
[----:B------:R-:W-:Y:S01]  /*1cc0*/  UMOV UR19, 0x40000040 ;  /* 0x4000004000137882 */ /* 0x000fe20000000000 */
[----:B------:R-:W-:Y:S01]  /*1cd0*/  USHF.R.U32.HI UR5, URZ, 0x4, UR5 ;  /* 0x000000043f057899 */ /* 0x000fe20008011605 */
[----:B------:R-:W-:Y:S01]  /*1ce0*/  LEA.HI.X.SX32 R123, R4, R25, 0x1, P1 ;  /* 0x00000019047b7211 */ /* 0x000fe200008f0eff */
[C---:B------:R-:W-:Y:S01]  /*1cf0*/  IMAD R0, R215.reuse, 0x2, R16 ;  /* 0x00000002d7007824 */ /* 0x040fe200078e0210 */
[----:B------:R-:W-:Y:S01]  /*1d00*/  IADD3.X R26, R18, UR9, R5, P2, P3 ;  /* 0x00000009121a7c10 */ /* 0x000fe200097e6405 */
[----:B--2---:R-:W-:Y:S01]  /*1d10*/  IMAD R7, R2, R28, RZ ;  /* 0x0000001c02077224 */ /* 0x004fe200078e02ff */
[-C--:B------:R-:W-:Y:S01]  /*1d20*/  LEA R120, P2, R6, R177.reuse, 0x1 ;  /* 0x000000b106787211 */ /* 0x080fe200078408ff */
[C---:B------:R-:W-:Y:S01]  /*1d30*/  IMAD R2, R215.reuse, 0x2, R0 ;  /* 0x00000002d7027824 */ /* 0x040fe200078e0200 */
[----:B------:R-:W-:Y:S01]  /*1d40*/  LEA R22, P3, R8, R177, 0x1 ;  /* 0x000000b108167211 */ /* 0x000fe200078608ff */
[----:B------:R-:W-:Y:S01]  /*1d50*/  STL.64 [R1+0x38], R122 ;  /* 0x0000387a01007387 */ /* 0x000fe20000100a00 */
[-C--:B------:R-:W-:Y:S01]  /*1d60*/  LEA.HI.X.SX32 R121, R6, R25.reuse, 0x1, P2 ;  /* 0x0000001906797211 */ /* 0x080fe200010f0eff */
[----:B------:R-:W-:Y:S01]  /*1d70*/  IMAD R18, R215, 0x2, R2 ;  /* 0x00000002d7127824 */ /* 0x000fe200078e0202 */
[----:B------:R-:W-:Y:S01]  /*1d80*/  LEA.HI.X.SX32 R23, R8, R25, 0x1, P3 ;  /* 0x0000001908177211 */ /* 0x000fe200018f0eff */
[C---:B------:R-:W-:Y:S01]  /*1d90*/  IMAD R3, R28.reuse, 0x4, R7 ;  /* 0x000000041c037824 */ /* 0x040fe200078e0207 */
[----:B------:R-:W-:Y:S01]  /*1da0*/  LEA R216, P0, R7, R24, 0x1 ;  /* 0x0000001807d87211 */ /* 0x000fe200078008ff */
[----:B------:R-:W-:Y:S01]  /*1db0*/  IMAD R20, R215, 0x2, R18 ;  /* 0x00000002d7147824 */ /* 0x000fe200078e0212 */
[----:B------:R0:W-:Y:S01]  /*1dc0*/  STL.64 [R1+0x30], R120 ;  /* 0x0000307801007387 */ /* 0x0001e20000100a00 */
[C---:B------:R-:W-:Y:S01]  /*1dd0*/  IMAD R5, R28.reuse, 0x4, R3 ;  /* 0x000000041c057824 */ /* 0x040fe200078e0203 */
[----:B------:R-:W-:Y:S01]  /*1de0*/  LEA.HI.X.SX32 R217, R7, R26, 0x1, P0 ;  /* 0x0000001a07d97211 */ /* 0x000fe200000f0eff */
[----:B------:R-:W-:Y:S01]  /*1df0*/  USGXT.U32 UR18, UR5, 0xe ;  /* 0x0000000e0512789a */ /* 0x000fe20008000000 */
[----:B------:R1:W-:Y:S01]  /*1e00*/  STL.64 [R1+0x28], R22 ;  /* 0x0000281601007387 */ /* 0x0003e20000100a00 */
[----:B------:R-:W-:Y:S01]  /*1e10*/  LEA R4, R215, R20, 0x1 ;  /* 0x00000014d7047211 */ /* 0x000fe200078e08ff */
[----:B------:R-:W-:Y:S01]  /*1e20*/  IMAD R9, R28, 0x4, R5 ;  /* 0x000000041c097824 */ /* 0x000fe200078e0205 */
[----:B------:R-:W-:Y:S01]  /*1e30*/  LEA R172, P0, R5, R24, 0x1 ;  /* 0x0000001805ac7211 */ /* 0x000fe200078008ff */
[----:B------:R-:W-:-:S02]  /*1e40*/  UIADD3 UR10, UP0, UR18, 0x2, URZ ;  /* 0x00000002120a7890 */ /* 0x000fc4000ff1e03f */
[----:B------:R-:W-:Y:S01]  /*1e50*/  IMAD R6, R215, 0x2, R4 ;  /* 0x00000002d7067824 */ /* 0x000fe200078e0204 */
[----:B------:R-:W-:Y:S01]  /*1e60*/  LEA.HI.X.SX32 R173, R5, R26, 0x1, P0 ;  /* 0x0000001a05ad7211 */ /* 0x000fe200000f0eff */
[----:B------:R-:W-:Y:S01]  /*1e70*/  IMAD R11, R28, 0x4, R9 ;  /* 0x000000041c0b7824 */ /* 0x000fe200078e0209 */
[-C--:B0-----:R-:W-:Y:S01]  /*1e80*/  LEA R120, P1, R10, R177.reuse, 0x1 ;  /* 0x000000b10a787211 */ /* 0x081fe200078208ff */
[C---:B------:R-:W-:Y:S01]  /*1e90*/  IMAD R8, R215.reuse, 0x2, R6 ;  /* 0x00000002d7087824 */ /* 0x040fe200078e0206 */
[----:B------:R-:W-:Y:S01]  /*1ea0*/  UIADD3.X UR11, UR4, 0x40000040, URZ, UP0, !UPT ;  /* 0x40000040040b7890 */ /* 0x000fe200087fe43f */
[----:B-1----:R-:W-:Y:S01]  /*1eb0*/  LEA R22, P2, R12, R177, 0x1 ;  /* 0x000000b10c167211 */ /* 0x002fe200078408ff */
[----:B------:R-:W-:Y:S01]  /*1ec0*/  IMAD R13, R28, 0x4, R11 ;  /* 0x000000041c0d7824 */ /* 0x000fe200078e020b */
[-C--:B------:R-:W-:Y:S01]  /*1ed0*/  LEA.HI.X.SX32 R121, R10, R25.reuse, 0x1, P1 ;  /* 0x000000190a797211 */ /* 0x080fe200008f0eff */
[----:B------:R-:W-:Y:S01]  /*1ee0*/  IMAD R10, R215, 0x2, R8 ;  /* 0x00000002d70a7824 */ /* 0x000fe200078e0208 */
[----:B------:R-:W-:Y:S01]  /*1ef0*/  LEA.HI.X.SX32 R23, R12, R25, 0x1, P2 ;  /* 0x000000190c177211 */ /* 0x000fe200010f0eff */
[C---:B------:R-:W-:Y:S01]  /*1f00*/  IMAD R15, R28.reuse, 0x4, R13 ;  /* 0x000000041c0f7824 */ /* 0x040fe200078e020d */
[----:B------:R-:W-:Y:S01]  /*1f10*/  LEA R168, P0, R11, R24, 0x1 ;  /* 0x000000180ba87211 */ /* 0x000fe200078008ff */
[----:B------:R0:W-:Y:S01]  /*1f20*/  STL.64 [R1+0x20], R120 ;  /* 0x0000207801007387 */ /* 0x0001e20000100a00 */
[----:B------:R-:W-:Y:S01]  /*1f30*/  IMAD R12, R215, 0x2, R10 ;  /* 0x00000002d70c7824 */ /* 0x000fe200078e020a */
[----:B------:R-:W-:Y:S01]  /*1f40*/  UIADD3.64 UR22, UR10, 0x2, URZ ;  /* 0x000000020a167897 */ /* 0x000fe2000fffe03f */
[----:B------:R-:W-:Y:S01]  /*1f50*/  LEA R17, R28, R15, 0x2 ;  /* 0x0000000f1c117211 */ /* 0x000fe200078e10ff */
[----:B------:R1:W-:Y:S01]  /*1f60*/  STL.64 [R1+0x18], R22 ;  /* 0x0000181601007387 */ /* 0x0003e20000100a00 */
[----:B------:R-:W-:Y:S01]  /*1f70*/  LEA.HI.X.SX32 R169, R11, R26, 0x1, P0 ;  /* 0x0000001a0ba97211 */ /* 0x000fe200000f0eff */
[----:B------:R-:W-:Y:S01]  /*1f80*/  UIADD3.64 UR26, UR10, 0x4, URZ ;  /* 0x000000040a1a7897 */ /* 0x000fe2000fffe03f */
[----:B------:R-:W-:Y:S01]  /*1f90*/  LEA R208, P3, R12, R177, 0x1 ;  /* 0x000000b10cd07211 */ /* 0x000fe200078608ff */
[----:B------:R-:W-:Y:S01]  /*1fa0*/  IMAD R19, R28, 0x4, R17 ;  /* 0x000000041c137824 */ /* 0x000fe200078e0211 */
[C---:B------:R-:W-:Y:S01]  /*1fb0*/  LEA R162, P0, R17.reuse, R24, 0x1 ;  /* 0x0000001811a27211 */ /* 0x040fe200078008ff */
[----:B------:R-:W-:Y:S01]  /*1fc0*/  UIADD3.64 UR30, UR10, 0x1fe, URZ ;  /* 0x000001fe0a1e7897 */ /* 0x000fe2000fffe03f */
[----:B------:R-:W-:Y:S01]  /*1fd0*/  LEA.HI.X.SX32 R209, R12, R25, 0x1, P3 ;  /* 0x000000190cd17211 */ /* 0x000fe200018f0eff */
[----:B------:R-:W-:Y:S01]  /*1fe0*/  IMAD R21, R28, 0x4, R19 ;  /* 0x000000041c157824 */ /* 0x000fe200078e0213 */
[-C--:B0-----:R-:W-:Y:S01]  /*1ff0*/  LEA R120, P1, R14, R177.reuse, 0x1 ;  /* 0x000000b10e787211 */ /* 0x081fe200078208ff */
[----:B------:R-:W-:Y:S01]  /*2000*/  UIADD3.64 UR34, UR10, 0x200, URZ ;  /* 0x000002000a227897 */ /* 0x000fe2000fffe03f */
[----:B------:R-:W-:Y:S01]  /*2010*/  LEA.HI.X.SX32 R163, R17, R26, 0x1, P0 ;  /* 0x0000001a11a37211 */ /* 0x000fe200000f0eff */
[----:B------:R-:W-:Y:S01]  /*2020*/  UIADD3.64 UR38, UR10, 0x202, URZ ;  /* 0x000002020a267897 */ /* 0x000fe2000fffe03f */
[----:B-1----:R-:W-:Y:S01]  /*2030*/  LEA R22, P2, R16, R177, 0x1 ;  /* 0x000000b110167211 */ /* 0x002fe200078408ff */
[----:B------:R-:W-:Y:S01]  /*2040*/  UIADD3.64 UR14, UR10, 0x204, URZ ;  /* 0x000002040a0e7897 */ /* 0x000fe2000fffe03f */
[-C--:B------:R-:W-:Y:S01]  /*2050*/  LEA.HI.X.SX32 R121, R14, R25.reuse, 0x1, P1 ;  /* 0x000000190e797211 */ /* 0x080fe200008f0eff */
[----:B------:R-:W-:Y:S01]  /*2060*/  IMAD R14, R215, 0x2, R12 ;  /* 0x00000002d70e7824 */ /* 0x000fe200078e020c */
[----:B------:R-:W-:-:S02]  /*2070*/  LEA.HI.X.SX32 R23, R16, R25, 0x1, P2 ;  /* 0x0000001910177211 */ /* 0x000fc400010f0eff */
[C---:B------:R-:W-:Y:S01]  /*2080*/  LEA R248, P2, R2.reuse, R177, 0x1 ;  /* 0x000000b102f87211 */ /* 0x040fe200078408ff */
[----:B------:R-:W-:Y:S03]  /*2090*/  STL.64 [R1+0x10], R120 ;  /* 0x0000107801007387 */ /* 0x000fe60000100a00 */
[----:B------:R-:W-:Y:S01]  /*20a0*/  LEA.HI.X.SX32 R249, R2, R25, 0x1, P2 ;  /* 0x0000001902f97211 */ /* 0x000fe200010f0eff */
[----:B------:R0:W-:Y:S01]  /*20b0*/  STL.64 [R1+0x8], R22 ;  /* 0x0000081601007387 */ /* 0x0001e20000100a00 */
[----:B------:R-:W-:-:S04]  /*20c0*/  LEA R238, P2, R20, R177, 0x1 ;  /* 0x000000b114ee7211 */ /* 0x000fc800078408ff */
[----:B------:R-:W-:Y:S02]  /*20d0*/  LEA.HI.X.SX32 R239, R20, R25, 0x1, P2 ;  /* 0x0000001914ef7211 */ /* 0x000fe400010f0eff */
[----:B------:R-:W-:-:S04]  /*20e0*/  LEA R230, P2, R6, R177, 0x1 ;  /* 0x000000b106e67211 */ /* 0x000fc800078408ff */
[----:B------:R-:W-:Y:S02]  /*20f0*/  LEA.HI.X.SX32 R231, R6, R25, 0x1, P2 ;  /* 0x0000001906e77211 */ /* 0x000fe400010f0eff */
[-C--:B0-----:R-:W-:Y:S02]  /*2100*/  LEA R22, P1, R0, R177.reuse, 0x1 ;  /* 0x000000b100167211 */ /* 0x081fe400078208ff */
[----:B------:R-:W-:Y:S02]  /*2110*/  LEA R210, P2, R10, R177, 0x1 ;  /* 0x000000b10ad27211 */ /* 0x000fe400078408ff */
[----:B------:R-:W-:Y:S01]  /*2120*/  LEA.HI.X.SX32 R23, R0, R25, 0x1, P1 ;  /* 0x0000001900177211 */ /* 0x000fe200008f0eff */
[C---:B------:R-:W-:Y:S01]  /*2130*/  IMAD R0, R215.reuse, 0x2, R14 ;  /* 0x00000002d7007824 */ /* 0x040fe200078e020e */
[----:B------:R-:W-:Y:S02]  /*2140*/  LEA R244, P1, R18, R177, 0x1 ;  /* 0x000000b112f47211 */ /* 0x000fe400078208ff */
[-C--:B------:R-:W-:Y:S01]  /*2150*/  LEA.HI.X.SX32 R211, R10, R25.reuse, 0x1, P2 ;  /* 0x000000190ad37211 */ /* 0x080fe200010f0eff */
[C---:B------:R-:W-:Y:S01]  /*2160*/  IMAD R2, R215.reuse, 0x2, R0 ;  /* 0x00000002d7027824 */ /* 0x040fe200078e0200 */
[----:B------:R-:W-:Y:S01]  /*2170*/  LEA.HI.X.SX32 R245, R18, R25, 0x1, P1 ;  /* 0x0000001912f57211 */ /* 0x000fe200008f0eff */
[----:B------:R0:W-:Y:S01]  /*2180*/  STL.64 [R1], R22 ;  /* 0x0000001601007387 */ /* 0x0001e20000100a00 */
[-C--:B------:R-:W-:Y:S01]  /*2190*/  LEA R234, P1, R4, R177.reuse, 0x1 ;  /* 0x000000b104ea7211 */ /* 0x080fe200078208ff */
[----:B------:R-:W-:Y:S01]  /*21a0*/  IMAD R16, R215, 0x2, R2 ;  /* 0x00000002d7107824 */ /* 0x000fe200078e0202 */
[----:B------:R-:W-:-:S02]  /*21b0*/  LEA R204, P2, R0, R177, 0x1 ;  /* 0x000000b100cc7211 */ /* 0x000fc400078408ff */
[----:B------:R-:W-:Y:S02]  /*21c0*/  LEA.HI.X.SX32 R235, R4, R25, 0x1, P1 ;  /* 0x0000001904eb7211 */ /* 0x000fe400008f0eff */
[C---:B------:R-:W-:Y:S02]  /*21d0*/  LEA R18, R215.reuse, R16, 0x1 ;  /* 0x00000010d7127211 */ /* 0x040fe400078e08ff */
[-C--:B------:R-:W-:Y:S02]  /*21e0*/  LEA R212, P1, R8, R177.reuse, 0x1 ;  /* 0x000000b108d47211 */ /* 0x080fe400078208ff */
[----:B------:R-:W-:Y:S01]  /*21f0*/  LEA R202, P3, R2, R177, 0x1 ;  /* 0x000000b102ca7211 */ /* 0x000fe200078608ff */
[C---:B------:R-:W-:Y:S01]  /*2200*/  IMAD R4, R215.reuse, 0x2, R18 ;  /* 0x00000002d7047824 */ /* 0x040fe200078e0212 */
[-C--:B------:R-:W-:Y:S01]  /*2210*/  LEA.HI.X.SX32 R213, R8, R25.reuse, 0x1, P1 ;  /* 0x0000001908d57211 */ /* 0x080fe200008f0eff */
[----:B0-----:R-:W-:Y:S01]  /*2220*/  IMAD R22, R28, 0x4, R21 ;  /* 0x000000041c167824 */ /* 0x001fe200078e0215 */
[-C--:B------:R-:W-:Y:S01]  /*2230*/  LEA.HI.X.SX32 R205, R0, R25.reuse, 0x1, P2 ;  /* 0x0000001900cd7211 */ /* 0x080fe200010f0eff */
[C---:B------:R-:W-:Y:S01]  /*2240*/  IMAD R6, R215.reuse, 0x2, R4 ;  /* 0x00000002d7067824 */ /* 0x040fe200078e0204 */
[----:B------:R-:W-:Y:S01]  /*2250*/  LEA.HI.X.SX32 R203, R2, R25, 0x1, P3 ;  /* 0x0000001902cb7211 */ /* 0x000fe200018f0eff */
[----:B------:R-:W-:Y:S01]  /*2260*/  IMAD R20, R28, 0x4, R22 ;  /* 0x000000041c147824 */ /* 0x000fe200078e0216 */
[-C--:B------:R-:W-:Y:S01]  /*2270*/  LEA R206, P1, R14, R177.reuse, 0x1 ;  /* 0x000000b10ece7211 */ /* 0x080fe200078208ff */
[C---:B------:R-:W-:Y:S01]  /*2280*/  IMAD R8, R215.reuse, 0x2, R6 ;  /* 0x00000002d7087824 */ /* 0x040fe200078e0206 */
[----:B------:R-:W-:Y:S01]  /*2290*/  LEA R196, P3, R4, R177, 0x1 ;  /* 0x000000b104c47211 */ /* 0x000fe200078608ff */
[----:B------:R-:W-:Y:S01]  /*22a0*/  IMAD R23, R28, 0x4, R20 ;  /* 0x000000041c177824 */ /* 0x000fe200078e0214 */
[-C--:B------:R-:W-:Y:S01]  /*22b0*/  LEA.HI.X.SX32 R207, R14, R25.reuse, 0x1, P1 ;  /* 0x000000190ecf7211 */ /* 0x080fe200008f0eff */
[----:B------:R-:W-:Y:S01]  /*22c0*/  IMAD R10, R215, 0x2, R8 ;  /* 0x00000002d70a7824 */ /* 0x000fe200078e0208 */
[----:B------:R-:W-:-:S02]  /*22d0*/  LEA.HI.X.SX32 R197, R4, R25, 0x1, P3 ;  /* 0x0000001904c57211 */ /* 0x000fc400018f0eff */
[-C--:B------:R-:W-:Y:S01]  /*22e0*/  LEA R200, P1, R16, R177.reuse, 0x1 ;  /* 0x000000b110c87211 */ /* 0x080fe200078208ff */
[C---:B------:R-:W-:Y:S01]  /*22f0*/  IMAD R0, R215.reuse, 0x2, R10 ;  /* 0x00000002d7007824 */ /* 0x040fe200078e020a */
[----:B------:R-:W-:Y:S02]  /*2300*/  LEA R198, P2, R18, R177, 0x1 ;  /* 0x000000b112c67211 */ /* 0x000fe400078408ff */
[----:B------:R-:W-:Y:S01]  /*2310*/  LEA.HI.X.SX32 R201, R16, R25, 0x1, P1 ;  /* 0x0000001910c97211 */ /* 0x000fe200008f0eff */
[C---:B------:R-:W-:Y:S01]  /*2320*/  IMAD R2, R215.reuse, 0x2, R0 ;  /* 0x00000002d7027824 */ /* 0x040fe200078e0200 */
[----:B------:R-:W-:Y:S02]  /*2330*/  LEA R194, P1, R6, R177, 0x1 ;  /* 0x000000b106c27211 */ /* 0x000fe400078208ff */
[----:B------:R-:W-:Y:S01]  /*2340*/  LEA.HI.X.SX32 R199, R18, R25, 0x1, P2 ;  /* 0x0000001912c77211 */ /* 0x000fe200010f0eff */
[----:B------:R-:W-:Y:S01]  /*2350*/  IMAD R4, R215, 0x2, R2 ;  /* 0x00000002d7047824 */ /* 0x000fe200078e0202 */
[----:B------:R-:W-:-:S02]  /*2360*/  LEA R192, P2, R8, R177, 0x1 ;  /* 0x000000b108c07211 */ /* 0x000fc400078408ff */
[-C--:B------:R-:W-:Y:S02]  /*2370*/  LEA.HI.X.SX32 R195, R6, R25.reuse, 0x1, P1 ;  /* 0x0000001906c37211 */ /* 0x080fe400008f0eff */
[C---:B------:R-:W-:Y:S02]  /*2380*/  LEA R12, R215.reuse, R4, 0x1 ;  /* 0x00000004d70c7211 */ /* 0x040fe400078e08ff */
[----:B------:R-:W-:Y:S02]  /*2390*/  LEA.HI.X.SX32 R193, R8, R25, 0x1, P2 ;  /* 0x0000001908c17211 */ /* 0x000fe400010f0eff */
[-C--:B------:R-:W-:Y:S01]  /*23a0*/  LEA R188, P1, R0, R177.reuse, 0x1 ;  /* 0x000000b100bc7211 */ /* 0x080fe200078208ff */
[C---:B------:R-:W-:Y:S01]  /*23b0*/  IMAD R6, R215.reuse, 0x2, R12 ;  /* 0x00000002d7067824 */ /* 0x040fe200078e020c */
[----:B------:R-:W-:Y:S02]  /*23c0*/  LEA R190, P3, R10, R177, 0x1 ;  /* 0x000000b10abe7211 */ /* 0x000fe400078608ff */
[-C--:B------:R-:W-:Y:S01]  /*23d0*/  LEA.HI.X.SX32 R189, R0, R25.reuse, 0x1, P1 ;  /* 0x0000001900bd7211 */ /* 0x080fe200008f0eff */
[----:B------:R-:W-:Y:S01]  /*23e0*/  IMAD R8, R215, 0x2, R6 ;  /* 0x00000002d7087824 */ /* 0x000fe200078e0206 */
[----:B------:R-:W-:-:S02]  /*23f0*/  LEA.HI.X.SX32 R191, R10, R25, 0x1, P3 ;  /* 0x000000190abf7211 */ /* 0x000fc400018f0eff */
[-C--:B------:R-:W-:Y:S01]  /*2400*/  LEA R186, P2, R2, R177.reuse, 0x1 ;  /* 0x000000b102ba7211 */ /* 0x080fe200078408ff */
[----:B------:R-:W-:Y:S01]  /*2410*/  IMAD R0, R215, 0x2, R8 ;  /* 0x00000002d7007824 */ /* 0x000fe200078e0208 */
[----:B------:R-:W-:Y:S02]  /*2420*/  LEA R184, P3, R4, R177, 0x1 ;  /* 0x000000b104b87211 */ /* 0x000fe400078608ff */
[----:B------:R-:W-:Y:S02]  /*2430*/  LEA.HI.X.SX32 R187, R2, R25, 0x1, P2 ;  /* 0x0000001902bb7211 */ /* 0x000fe400010f0eff */
[----:B------:R-:W-:Y:S02]  /*2440*/  LEA R176, P4, R0, R177, 0x1 ;  /* 0x000000b100b07211 */ /* 0x000fe400078808ff */
[----:B------:R-:W-:Y:S02]  /*2450*/  LEA.HI.X.SX32 R185, R4, R25, 0x1, P3 ;  /* 0x0000001904b97211 */ /* 0x000fe400018f0eff */
[----:B------:R-:W-:-:S02]  /*2460*/  LEA R182, P1, R12, R177, 0x1 ;  /* 0x000000b10cb67211 */ /* 0x000fc400078208ff */
[-C--:B------:R-:W-:Y:S02]  /*2470*/  LEA R180, P2, R6, R177.reuse, 0x1 ;  /* 0x000000b106b47211 */ /* 0x080fe400078408ff */
[----:B------:R-:W-:Y:S02]  /*2480*/  LEA R178, P3, R8, R177, 0x1 ;  /* 0x000000b108b27211 */ /* 0x000fe400078608ff */
[-C--:B------:R-:W-:Y:S01]  /*2490*/  LEA.HI.X.SX32 R177, R0, R25.reuse, 0x1, P4 ;  /* 0x0000001900b17211 */ /* 0x080fe200020f0eff */
[----:B------:R-:W-:Y:S01]  /*24a0*/  IMAD R0, R28, 0x4, R23 ;  /* 0x000000041c007824 */ /* 0x000fe200078e0217 */
[-C--:B------:R-:W-:Y:S02]  /*24b0*/  LEA.HI.X.SX32 R183, R12, R25.reuse, 0x1, P1 ;  /* 0x000000190cb77211 */ /* 0x080fe400008f0eff */
[----:B------:R-:W-:Y:S01]  /*24c0*/  LEA R174, P1, R3, R24, 0x1 ;  /* 0x0000001803ae7211 */ /* 0x000fe200078208ff */
[----:B------:R-:W-:Y:S01]  /*24d0*/  IMAD R2, R28, 0x4, R0 ;  /* 0x000000041c027824 */ /* 0x000fe200078e0200 */
[----:B------:R-:W-:-:S02]  /*24e0*/  LEA.HI.X.SX32 R181, R6, R25, 0x1, P2 ;  /* 0x0000001906b57211 */ /* 0x000fc400010f0eff */
[----:B------:R-:W-:Y:S01]  /*24f0*/  LEA.HI.X.SX32 R175, R3, R26, 0x1, P1 ;  /* 0x0000001a03af7211 */ /* 0x000fe200008f0eff */
[C---:B------:R-:W-:Y:S01]  /*2500*/  IMAD R3, R28.reuse, 0x4, R2 ;  /* 0x000000041c037824 */ /* 0x040fe200078e0202 */
[-C--:B------:R-:W-:Y:S02]  /*2510*/  LEA R170, P2, R9, R24.reuse, 0x1 ;  /* 0x0000001809aa7211 */ /* 0x080fe400078408ff */
[----:B------:R-:W-:Y:S01]  /*2520*/  LEA R166, P1, R13, R24, 0x1 ;  /* 0x000000180da67211 */ /* 0x000fe200078208ff */
[----:B------:R-:W-:Y:S01]  /*2530*/  IMAD R4, R28, 0x4, R3 ;  /* 0x000000041c047824 */ /* 0x000fe200078e0203 */
[----:B------:R-:W-:Y:S02]  /*2540*/  LEA.HI.X.SX32 R179, R8, R25, 0x1, P3 ;  /* 0x0000001908b37211 */ /* 0x000fe400018f0eff */
[----:B------:R-:W-:Y:S01]  /*2550*/  LEA.HI.X.SX32 R171, R9, R26, 0x1, P2 ;  /* 0x0000001a09ab7211 */ /* 0x000fe200010f0eff */
[----:B------:R-:W-:Y:S01]  /*2560*/  IMAD R5, R28, 0x4, R4 ;  /* 0x000000041c057824 */ /* 0x000fe200078e0204 */
[----:B------:R-:W-:-:S02]  /*2570*/  LEA R164, P2, R15, R24, 0x1 ;  /* 0x000000180fa47211 */ /* 0x000fc400078408ff */
[----:B------:R-:W-:Y:S02]  /*2580*/  LEA.HI.X.SX32 R167, R13, R26, 0x1, P1 ;  /* 0x0000001a0da77211 */ /* 0x000fe400008f0eff */
[----:B------:R-:W-:Y:S02]  /*2590*/  LEA R6, R28, R5, 0x2 ;  /* 0x000000051c067211 */ /* 0x000fe400078e10ff */
[-C--:B------:R-:W-:Y:S02]  /*25a0*/  LEA R160, P1, R19, R24.reuse, 0x1 ;  /* 0x0000001813a07211 */ /* 0x080fe400078208ff */
[----:B------:R-:W-:Y:S01]  /*25b0*/  LEA R156, P0, R22, R24, 0x1 ;  /* 0x00000018169c7211 */ /* 0x000fe200078008ff */
[C---:B------:R-:W-:Y:S01]  /*25c0*/  IMAD R7, R28.reuse, 0x4, R6 ;  /* 0x000000041c077824 */ /* 0x040fe200078e0206 */
[----:B------:R-:W-:Y:S02]  /*25d0*/  LEA.HI.X.SX32 R165, R15, R26, 0x1, P2 ;  /* 0x0000001a0fa57211 */ /* 0x000fe400010f0eff */
[----:B------:R-:W-:Y:S01]  /*25e0*/  LEA R158, P2, R21, R24, 0x1 ;  /* 0x00000018159e7211 */ /* 0x000fe200078408ff */
[----:B------:R-:W-:Y:S01]  /*25f0*/  IMAD R8, R28, 0x4, R7 ;  /* 0x000000041c087824 */ /* 0x000fe200078e0207 */
[----:B------:R-:W-:-:S02]  /*2600*/  LEA.HI.X.SX32 R161, R19, R26, 0x1, P1 ;  /* 0x0000001a13a17211 */ /* 0x000fc400008f0eff */
[----:B------:R-:W-:Y:S01]  /*2610*/  LEA R154, P1, R20, R24, 0x1 ;  /* 0x00000018149a7211 */ /* 0x000fe200078208ff */
[----:B------:R-:W-:Y:S01]  /*2620*/  IMAD R9, R28, 0x4, R8 ;  /* 0x000000041c097824 */ /* 0x000fe200078e0208 */
[----:B------:R-:W-:Y:S02]  /*2630*/  LEA.HI.X.SX32 R157, R22, R26, 0x1, P0 ;  /* 0x0000001a169d7211 */ /* 0x000fe400000f0eff */
[----:B------:R-:W-:Y:S01]  /*2640*/  LEA R150, P0, R0, R24, 0x1 ;  /* 0x0000001800967211 */ /* 0x000fe200078008ff */
[----:B------:R-:W-:Y:S01]  /*2650*/  IMAD R10, R28, 0x4, R9 ;  /* 0x000000041c0a7824 */ /* 0x000fe200078e0209 */
[----:B------:R-:W-:Y:S02]  /*2660*/  LEA.HI.X.SX32 R159, R21, R26, 0x1, P2 ;  /* 0x0000001a159f7211 */ /* 0x000fe400010f0eff */
[----:B------:R-:W-:Y:S02]  /*2670*/  LEA R152, P2, R23, R24, 0x1 ;  /* 0x0000001817987211 */ /* 0x000fe400078408ff */
[----:B------:R-:W-:-:S02]  /*2680*/  LEA.HI.X.SX32 R155, R20, R26, 0x1, P1 ;  /* 0x0000001a149b7211 */ /* 0x000fc400008f0eff */
[----:B------:R-:W-:Y:S02]  /*2690*/  LEA R148, P1, R2, R24, 0x1 ;  /* 0x0000001802947211 */ /* 0x000fe400078208ff */
[-C--:B------:R-:W-:Y:S01]  /*26a0*/  LEA.HI.X.SX32 R151, R0, R26.reuse, 0x1, P0 ;  /* 0x0000001a00977211 */ /* 0x080fe200000f0eff */
[----:B------:R-:W-:Y:S01]  /*26b0*/  IMAD R0, R28, 0x4, R10 ;  /* 0x000000041c007824 */ /* 0x000fe200078e020a */
[----:B------:R-:W-:Y:S02]  /*26c0*/  LEA.HI.X.SX32 R153, R23, R26, 0x1, P2 ;  /* 0x0000001a17997211 */ /* 0x000fe400010f0eff */
[C---:B------:R-:W-:Y:S02]  /*26d0*/  LEA R146, P2, R3.reuse, R24, 0x1 ;  /* 0x0000001803927211 */ /* 0x040fe400078408ff */
[-C--:B------:R-:W-:Y:S01]  /*26e0*/  LEA.HI.X.SX32 R149, R2, R26.reuse, 0x1, P1 ;  /* 0x0000001a02957211 */ /* 0x080fe200008f0eff */
[----:B------:R-:W-:Y:S01]  /*26f0*/  IMAD R2, R28, 0x4, R0 ;  /* 0x000000041c027824 */ /* 0x000fe200078e0200 */
[----:B------:R-:W-:-:S02]  /*2700*/  LEA.HI.X.SX32 R147, R3, R26, 0x1, P2 ;  /* 0x0000001a03937211 */ /* 0x000fc400010f0eff */
[-C--:B------:R-:W-:Y:S01]  /*2710*/  LEA R144, P0, R4, R24.reuse, 0x1 ;  /* 0x0000001804907211 */ /* 0x080fe200078008ff */
[----:B------:R-:W-:Y:S01]  /*2720*/  IMAD R3, R28, 0x4, R2 ;  /* 0x000000041c037824 */ /* 0x000fe200078e0202 */
[C---:B------:R-:W-:Y:S02]  /*2730*/  LEA R142, P1, R5.reuse, R24, 0x1 ;  /* 0x00000018058e7211 */ /* 0x040fe400078208ff */
[----:B------:R-:W-:Y:S01]  /*2740*/  LEA.HI.X.SX32 R145, R4, R26, 0x1, P0 ;  /* 0x0000001a04917211 */ /* 0x000fe200000f0eff */
[----:B------:R-:W-:Y:S01]  /*2750*/  IMAD R4, R28, 0x4, R3 ;  /* 0x000000041c047824 */ /* 0x000fe200078e0203 */
[----:B------:R-:W-:Y:S02]  /*2760*/  LEA R140, P2, R6, R24, 0x1 ;  /* 0x00000018068c7211 */ /* 0x000fe400078408ff */
[----:B------:R-:W-:Y:S02]  /*2770*/  LEA.HI.X.SX32 R143, R5, R26, 0x1, P1 ;  /* 0x0000001a058f7211 */ /* 0x000fe400008f0eff */
[----:B------:R-:W-:-:S02]  /*2780*/  LEA R136, P1, R8, R24, 0x1 ;  /* 0x0000001808887211 */ /* 0x000fc400078208ff */
[----:B------:R-:W-:Y:S02]  /*2790*/  LEA R5, R28, R4, 0x2 ;  /* 0x000000041c057211 */ /* 0x000fe400078e10ff */
[----:B------:R-:W-:Y:S02]  /*27a0*/  LEA.HI.X.SX32 R141, R6, R26, 0x1, P2 ;  /* 0x0000001a068d7211 */ /* 0x000fe400010f0eff */
[-C--:B------:R-:W-:Y:S01]  /*27b0*/  LEA R138, P0, R7, R24.reuse, 0x1 ;  /* 0x00000018078a7211 */ /* 0x080fe200078008ff */
[----:B------:R-:W-:Y:S01]  /*27c0*/  IMAD R6, R28, 0x4, R5 ;  /* 0x000000041c067824 */ /* 0x000fe200078e0205 */
[----:B------:R-:W-:Y:S02]  /*27d0*/  LEA R134, P2, R9, R24, 0x1 ;  /* 0x0000001809867211 */ /* 0x000fe400078408ff */
[----:B------:R-:W-:Y:S02]  /*27e0*/  LEA.HI.X.SX32 R137, R8, R26, 0x1, P1 ;  /* 0x0000001a08897211 */ /* 0x000fe400008f0eff */
[----:B------:R-:W-:-:S02]  /*27f0*/  LEA R130, P1, R0, R24, 0x1 ;  /* 0x0000001800827211 */ /* 0x000fc400078208ff */
[-C--:B------:R-:W-:Y:S02]  /*2800*/  LEA.HI.X.SX32 R139, R7, R26.reuse, 0x1, P0 ;  /* 0x0000001a078b7211 */ /* 0x080fe400000f0eff */
[----:B------:R-:W-:Y:S02]  /*2810*/  LEA.HI.X.SX32 R135, R9, R26, 0x1, P2 ;  /* 0x0000001a09877211 */ /* 0x000fe400010f0eff */
[-C--:B------:R-:W-:Y:S02]  /*2820*/  LEA R132, P0, R10, R24.reuse, 0x1 ;  /* 0x000000180a847211 */ /* 0x080fe400078008ff */
[----:B------:R-:W-:Y:S02]  /*2830*/  LEA R128, P2, R2, R24, 0x1 ;  /* 0x0000001802807211 */ /* 0x000fe400078408ff */
[-C--:B------:R-:W-:Y:S01]  /*2840*/  LEA.HI.X.SX32 R131, R0, R26.reuse, 0x1, P1 ;  /* 0x0000001a00837211 */ /* 0x080fe200008f0eff */
[----:B------:R-:W-:Y:S01]  /*2850*/  IMAD R0, R28, 0x4, R6 ;  /* 0x000000041c007824 */ /* 0x000fe200078e0206 */
[----:B------:R-:W-:-:S02]  /*2860*/  LEA.HI.X.SX32 R133, R10, R26, 0x1, P0 ;  /* 0x0000001a0a857211 */ /* 0x000fc400000f0eff */
[----:B------:R-:W-:Y:S01]  /*2870*/  LEA.HI.X.SX32 R129, R2, R26, 0x1, P2 ;  /* 0x0000001a02817211 */ /* 0x000fe200010f0eff */
[----:B------:R-:W-:Y:S01]  /*2880*/  IMAD R2, R28, 0x4, R0 ;  /* 0x000000041c027824 */ /* 0x000fe200078e0200 */
[CC--:B------:R-:W-:Y:S02]  /*2890*/  LEA R126, P0, R3.reuse, R24.reuse, 0x1 ;  /* 0x00000018037e7211 */ /* 0x0c0fe400078008ff */
[----:B------:R-:W-:Y:S02]  /*28a0*/  LEA R124, P1, R4, R24, 0x1 ;  /* 0x00000018047c7211 */ /* 0x000fe400078208ff */
[----:B------:R-:W-:Y:S01]  /*28b0*/  LEA.HI.X.SX32 R127, R3, R26, 0x1, P0 ;  /* 0x0000001a037f7211 */ /* 0x000fe200000f0eff */
[----:B------:R-:W-:Y:S01]  /*28c0*/  IMAD R3, R28, 0x4, R2 ;  /* 0x000000041c037824 */ /* 0x000fe200078e0202 */
[----:B------:R-:W-:Y:S02]  /*28d0*/  LEA R122, P2, R5, R24, 0x1 ;  /* 0x00000018057a7211 */ /* 0x000fe400078408ff */
[----:B------:R-:W-:-:S02]  /*28e0*/  CS2R R28, SRZ ;  /* 0x00000000001c7805 */ /* 0x000fc4000001ff00 */
[-C--:B------:R-:W-:Y:S01]  /*28f0*/  LEA.HI.X.SX32 R125, R4, R26.reuse, 0x1, P1 ;  /* 0x0000001a047d7211 */ /* 0x080fe200008f0eff */
[----:B------:R-:W-:Y:S01]  /*2900*/  IMAD.MOV.U32 R4, RZ, RZ, 0x3f800000 ;  /* 0x3f800000ff047424 */ /* 0x000fe200078e00ff */
[----:B------:R-:W-:Y:S01]  /*2910*/  LEA.HI.X.SX32 R123, R5, R26, 0x1, P2 ;  /* 0x0000001a057b7211 */ /* 0x000fe200010f0eff */
[----:B------:R-:W-:Y:S01]  /*2920*/  IMAD.MOV.U32 R5, RZ, RZ, 0x3f800000 ;  /* 0x3f800000ff057424 */ /* 0x000fe200078e00ff */
[-C--:B------:R-:W-:Y:S02]  /*2930*/  LEA R120, P0, R6, R24.reuse, 0x1 ;  /* 0x0000001806787211 */ /* 0x080fe400078008ff */
[-C--:B------:R-:W-:Y:S02]  /*2940*/  LEA R22, P1, R0, R24.reuse, 0x1 ;  /* 0x0000001800167211 */ /* 0x080fe400078208ff */
[-C--:B------:R-:W-:Y:S02]  /*2950*/  LEA R20, P2, R2, R24.reuse, 0x1 ;  /* 0x0000001802147211 */ /* 0x080fe400078408ff */
[----:B------:R-:W-:-:S02]  /*2960*/  LEA R18, P3, R3, R24, 0x1 ;  /* 0x0000001803127211 */ /* 0x000fc400078608ff */
[----:B------:R-:W-:Y:S02]  /*2970*/  CS2R R24, SRZ ;  /* 0x0000000000187805 */ /* 0x000fe4000001ff00 */
[-C--:B------:R-:W-:Y:S02]  /*2980*/  LEA.HI.X.SX32 R121, R6, R26.reuse, 0x1, P0 ;  /* 0x0000001a06797211 */ /* 0x080fe400000f0eff */
[-C--:B------:R-:W-:Y:S01]  /*2990*/  LEA.HI.X.SX32 R23, R0, R26.reuse, 0x1, P1 ;  /* 0x0000001a00177211 */ /* 0x080fe200008f0eff */
[----:B------:R-:W-:Y:S01]  /*29a0*/  IMAD.MOV.U32 R0, RZ, RZ, RZ ;  /* 0x000000ffff007224 */ /* 0x000fe200078e00ff */
[-C--:B------:R-:W-:Y:S01]  /*29b0*/  LEA.HI.X.SX32 R21, R2, R26.reuse, 0x1, P2 ;  /* 0x0000001a02157211 */ /* 0x080fe200010f0eff */
[----:B------:R-:W-:Y:S01]  /*29c0*/  IMAD.MOV.U32 R2, RZ, RZ, RZ ;  /* 0x000000ffff027224 */ /* 0x000fe200078e00ff */
[----:B------:R-:W-:Y:S01]  /*29d0*/  LEA.HI.X.SX32 R19, R3, R26, 0x1, P3 ;  /* 0x0000001a03137211 */ /* 0x000fe200018f0eff */
[----:B------:R-:W-:Y:S01]  /*29e0*/  IMAD.MOV.U32 R3, RZ, RZ, -0x800000 ;  /* 0xff800000ff037424 */ /* 0x000fe200078e00ff */
[----:B------:R-:W-:-:S02]  /*29f0*/  MOV R6, 0xff800000 ;  /* 0xff80000000067802 */ /* 0x000fc40000000f00 */
[----:B------:R-:W-:-:S07]  /*2a00*/  CS2R R26, SRZ ;  /* 0x00000000001a7805 */ /* 0x000fce000001ff00 */
.L_x_1:
[----:B------:R-:W2:Y:S04]  /*2a10*/  LDL.64 R8, [R1+0x38] ;  /* 0x0000380001087983 */ /* 0x000ea80000100a00 */
[----:B------:R-:W3:Y:S04]  /*2a20*/  LDL.64 R10, [R1+0x28] ;  /* 0x00002800010a7983 */ /* 0x000ee80000100a00 */
[----:B------:R-:W4:Y:S04]  /*2a30*/  LDL.64 R12, [R1+0x18] ;  /* 0x00001800010c7983 */ /* 0x000f280000100a00 */
[----:B------:R-:W4:Y:S04]  /*2a40*/  LDL.64 R14, [R1+0x10] ;  /* 0x00001000010e7983 */ /* 0x000f280000100a00 */
[----:B------:R-:W4:Y:S04]  /*2a50*/  LDL.64 R16, [R1+0x8] ;  /* 0x0000080001107983 */ /* 0x000f280000100a00 */
[----:B------:R-:W4:Y:S04]  /*2a60*/  LDL.64 R218, [R1] ;  /* 0x0000000001da7983 */ /* 0x000f280000100a00 */
[----:B------:R-:W4:Y:S04]  /*2a70*/  LDL.64 R222, [R1+0x30] ;  /* 0x0000300001de7983 */ /* 0x000f280000100a00 */
[----:B------:R-:W4:Y:S01]  /*2a80*/  LDL.64 R220, [R1+0x20] ;  /* 0x0000200001dc7983 */ /* 0x000f220000100a00 */
[----:B-----5:R-:W-:-:S04]  /*2a90*/  IMAD.WIDE R92, R2, 0x2, R248 ;  /* 0x00000002025c7825 */ /* 0x020fc800078e02f8 */
[----:B------:R-:W-:-:S04]  /*2aa0*/  IMAD.WIDE R94, R2, 0x2, R244 ;  /* 0x00000002025e7825 */ /* 0x000fc800078e02f4 */
[C---:B------:R-:W-:Y:S01]  /*2ab0*/  IMAD.WIDE R96, R2.reuse, 0x2, R238 ;  /* 0x0000000202607825 */ /* 0x040fe200078e02ee */
[----:B------:R0:W4:Y:S03]  /*2ac0*/  LDG.E.U16 R106, desc[UR40][R94.64] ;  /* 0x000000285e6a7981 */ /* 0x000126000c1e1500 */
[C---:B------:R-:W-:Y:S01]  /*2ad0*/  IMAD.WIDE R114, R2.reuse, 0x2, R234 ;  /* 0x0000000202727825 */ /* 0x040fe200078e02ea */
[----:B------:R-:W4:Y:S03]  /*2ae0*/  LDG.E.U16 R107, desc[UR40][R96.64] ;  /* 0x00000028606b7981 */ /* 0x000f26000c1e1500 */
[C---:B------:R-:W-:Y:S01]  /*2af0*/  IMAD.WIDE R116, R2.reuse, 0x2, R230 ;  /* 0x0000000202747825 */ /* 0x040fe200078e02e6 */
[----:B------:R-:W4:Y:S03]  /*2b00*/  LDG.E.U16 R214, desc[UR40][R114.64] ;  /* 0x0000002872d67981 */ /* 0x000f26000c1e1500 */
[C---:B------:R-:W-:Y:S01]  /*2b10*/  IMAD.WIDE R118, R2.reuse, 0x2, R212 ;  /* 0x0000000202767825 */ /* 0x040fe200078e02d4 */
[----:B------:R-:W4:Y:S03]  /*2b20*/  LDG.E.U16 R100, desc[UR40][R116.64] ;  /* 0x0000002874647981 */ /* 0x000f26000c1e1500 */
[----:B------:R-:W-:-:S04]  /*2b30*/  IMAD.WIDE R90, R2, 0x2, R206 ;  /* 0x00000002025a7825 */ /* 0x000fc800078e02ce */
[C---:B------:R-:W-:Y:S01]  /*2b40*/  IMAD.WIDE R88, R2.reuse, 0x2, R204 ;  /* 0x0000000202587825 */ /* 0x040fe200078e02cc */
[----:B------:R1:W4:Y:S03]  /*2b50*/  LDG.E.U16 R111, desc[UR40][R90.64] ;  /* 0x000000285a6f7981 */ /* 0x000326000c1e1500 */
[C---:B------:R-:W-:Y:S01]  /*2b60*/  IMAD.WIDE R112, R2.reuse, 0x2, R198 ;  /* 0x0000000202707825 */ /* 0x040fe200078e02c6 */
[----:B------:R1:W4:Y:S03]  /*2b70*/  LDG.E.U16 R110, desc[UR40][R88.64] ;  /* 0x00000028586e7981 */ /* 0x000326000c1e1500 */
[C---:B0-----:R-:W-:Y:S02]  /*2b80*/  IMAD.WIDE R94, R2.reuse, 0x2, R186 ;  /* 0x00000002025e7825 */ /* 0x041fe400078e02ba */
[----:B------:R-:W4:Y:S02]  /*2b90*/  LDG.E.U16 R112, desc[UR40][R112.64] ;  /* 0x0000002870707981 */ /* 0x000f24000c1e1500 */
[----:B-1----:R-:W-:-:S02]  /*2ba0*/  IMAD.WIDE R90, R2, 0x2, R202 ;  /* 0x00000002025a7825 */ /* 0x002fc400078e02ca */
[----:B------:R-:W4:Y:S02]  /*2bb0*/  LDG.E.U16 R94, desc[UR40][R94.64] ;  /* 0x000000285e5e7981 */ /* 0x000f24000c1e1500 */
[C---:B------:R-:W-:Y:S02]  /*2bc0*/  IMAD.WIDE R88, R2.reuse, 0x2, R210 ;  /* 0x0000000202587825 */ /* 0x040fe400078e02d2 */
[----:B------:R-:W4:Y:S02]  /*2bd0*/  LDG.E.U16 R90, desc[UR40][R90.64] ;  /* 0x000000285a5a7981 */ /* 0x000f24000c1e1500 */
[C---:B------:R-:W-:Y:S02]  /*2be0*/  IMAD.WIDE R96, R2.reuse, 0x2, R178 ;  /* 0x0000000202607825 */ /* 0x040fe400078e02b2 */
[----:B------:R-:W4:Y:S04]  /*2bf0*/  LDG.E.U16 R88, desc[UR40][R88.64] ;  /* 0x0000002858587981 */ /* 0x000f28000c1e1500 */
[----:B------:R-:W4:Y:S01]  /*2c00*/  LDG.E.U16 R96, desc[UR40][R96.64] ;  /* 0x0000002860607981 */ /* 0x000f22000c1e1500 */
[----:B--2---:R-:W-:-:S04]  /*2c10*/  IMAD.WIDE R8, R2, 0x2, R8 ;  /* 0x0000000202087825 */ /* 0x004fc800078e0208 */
[C---:B---3--:R-:W-:Y:S01]  /*2c20*/  IMAD.WIDE R10, R2.reuse, 0x2, R10 ;  /* 0x00000002020a7825 */ /* 0x048fe200078e020a */
[----:B------:R0:W2:Y:S03]  /*2c30*/  LDG.E.U16 R104, desc[UR40][R8.64] ;  /* 0x0000002808687981 */ /* 0x0000a6000c1e1500 */
[C---:B----4-:R-:W-:Y:S01]  /*2c40*/  IMAD.WIDE R12, R2.reuse, 0x2, R12 ;  /* 0x00000002020c7825 */ /* 0x050fe200078e020c */
[----:B------:R1:W3:Y:S03]  /*2c50*/  LDG.E.U16 R109, desc[UR40][R10.64] ;  /* 0x000000280a6d7981 */ /* 0x0002e6000c1e1500 */
[C---:B------:R-:W-:Y:S01]  /*2c60*/  IMAD.WIDE R14, R2.reuse, 0x2, R14 ;  /* 0x00000002020e7825 */ /* 0x040fe200078e020e */
[----:B------:R-:W4:Y:S03]  /*2c70*/  LDG.E.U16 R7, desc[UR40][R12.64] ;  /* 0x000000280c077981 */ /* 0x000f26000c1e1500 */
[C---:B------:R-:W-:Y:S01]  /*2c80*/  IMAD.WIDE R16, R2.reuse, 0x2, R16 ;  /* 0x0000000202107825 */ /* 0x040fe200078e0210 */
[----:B------:R-:W3:Y:S03]  /*2c90*/  LDG.E.U16 R105, desc[UR40][R14.64] ;  /* 0x000000280e697981 */ /* 0x000ee6000c1e1500 */
[C---:B0-----:R-:W-:Y:S01]  /*2ca0*/  IMAD.WIDE R8, R2.reuse, 0x2, R218 ;  /* 0x0000000202087825 */ /* 0x041fe200078e02da */
[----:B------:R-:W3:Y:S03]  /*2cb0*/  LDG.E.U16 R108, desc[UR40][R16.64] ;  /* 0x00000028106c7981 */ /* 0x000ee6000c1e1500 */
[C---:B------:R-:W-:Y:S01]  /*2cc0*/  IMAD.WIDE R98, R2.reuse, 0x2, R222 ;  /* 0x0000000202627825 */ /* 0x040fe200078e02de */
[----:B------:R0:W3:Y:S03]  /*2cd0*/  LDG.E.U16 R101, desc[UR40][R8.64] ;  /* 0x0000002808657981 */ /* 0x0000e6000c1e1500 */
[----:B------:R-:W-:-:S02]  /*2ce0*/  IMAD.WIDE R102, R2, 0x2, R220 ;  /* 0x0000000202667825 */ /* 0x000fc400078e02dc */
[----:B------:R-:W3:Y:S02]  /*2cf0*/  LDG.E.U16 R98, desc[UR40][R98.64] ;  /* 0x0000002862627981 */ /* 0x000ee4000c1e1500 */
[C---:B-1----:R-:W-:Y:S02]  /*2d00*/  IMAD.WIDE R10, R2.reuse, 0x2, R190 ;  /* 0x00000002020a7825 */ /* 0x042fe400078e02be */
[----:B------:R-:W3:Y:S02]  /*2d10*/  LDG.E.U16 R102, desc[UR40][R102.64] ;  /* 0x0000002866667981 */ /* 0x000ee4000c1e1500 */
[C---:B0-----:R-:W-:Y:S02]  /*2d20*/  IMAD.WIDE R8, R2.reuse, 0x2, R196 ;  /* 0x0000000202087825 */ /* 0x041fe400078e02c4 */
[----:B------:R-:W3:Y:S02]  /*2d30*/  LDG.E.U16 R115, desc[UR40][R10.64] ;  /* 0x000000280a737981 */ /* 0x000ee4000c1e1500 */
[----:B------:R-:W-:-:S02]  /*2d40*/  IMAD.WIDE R12, R2, 0x2, R188 ;  /* 0x00000002020c7825 */ /* 0x000fc400078e02bc */
[----:B------:R0:W3:Y:S02]  /*2d50*/  LDG.E.U16 R99, desc[UR40][R92.64] ;  /* 0x000000285c637981 */ /* 0x0000e4000c1e1500 */
[C---:B------:R-:W-:Y:S02]  /*2d60*/  IMAD.WIDE R14, R2.reuse, 0x2, R182 ;  /* 0x00000002020e7825 */ /* 0x040fe400078e02b6 */
[----:B------:R-:W3:Y:S02]  /*2d70*/  LDG.E.U16 R103, desc[UR40][R118.64] ;  /* 0x0000002876677981 */ /* 0x000ee4000c1e1500 */
[C---:B------:R-:W-:Y:S02]  /*2d80*/  IMAD.WIDE R16, R2.reuse, 0x2, R180 ;  /* 0x0000000202107825 */ /* 0x040fe400078e02b4 */
[----:B------:R1:W3:Y:S02]  /*2d90*/  LDG.E.U16 R114, desc[UR40][R8.64] ;  /* 0x0000002808727981 */ /* 0x0002e4000c1e1500 */
[----:B0-----:R-:W-:-:S02]  /*2da0*/  IMAD.WIDE R92, R2, 0x2, R194 ;  /* 0x00000002025c7825 */ /* 0x001fc400078e02c2 */
[----:B------:R0:W3:Y:S02]  /*2db0*/  LDG.E.U16 R116, desc[UR40][R12.64] ;  /* 0x000000280c747981 */ /* 0x0000e4000c1e1500 */
[C---:B------:R-:W-:Y:S02]  /*2dc0*/  IMAD.WIDE R10, R2.reuse, 0x2, R200 ;  /* 0x00000002020a7825 */ /* 0x040fe400078e02c8 */
[----:B------:R0:W3:Y:S02]  /*2dd0*/  LDG.E.U16 R117, desc[UR40][R14.64] ;  /* 0x000000280e757981 */ /* 0x0000e4000c1e1500 */
[C---:B-1----:R-:W-:Y:S02]  /*2de0*/  IMAD.WIDE R8, R2.reuse, 0x2, R208 ;  /* 0x0000000202087825 */ /* 0x042fe400078e02d0 */
[----:B------:R1:W3:Y:S02]  /*2df0*/  LDG.E.U16 R118, desc[UR40][R16.64] ;  /* 0x0000002810767981 */ /* 0x0002e4000c1e1500 */
[----:B0-----:R-:W-:-:S02]  /*2e00*/  IMAD.WIDE R12, R2, 0x2, R192 ;  /* 0x00000002020c7825 */ /* 0x001fc400078e02c0 */
[----:B------:R-:W3:Y:S02]  /*2e10*/  LDG.E.U16 R92, desc[UR40][R92.64] ;  /* 0x000000285c5c7981 */ /* 0x000ee4000c1e1500 */
[C---:B------:R-:W-:Y:S02]  /*2e20*/  IMAD.WIDE R14, R2.reuse, 0x2, R184 ;  /* 0x00000002020e7825 */ /* 0x040fe400078e02b8 */
[----:B------:R0:W3:Y:S02]  /*2e30*/  LDG.E.U16 R8, desc[UR40][R8.64] ;  /* 0x0000002808087981 */ /* 0x0000e4000c1e1500 */
[----:B-1----:R-:W-:Y:S02]  /*2e40*/  IMAD.WIDE R16, R2, 0x2, R176 ;  /* 0x0000000202107825 */ /* 0x002fe400078e02b0 */
[----:B------:R1:W3:Y:S04]  /*2e50*/  LDG.E.U16 R10, desc[UR40][R10.64] ;  /* 0x000000280a0a7981 */ /* 0x0002e8000c1e1500 */
[----:B------:R-:W3:Y:S04]  /*2e60*/  LDG.E.U16 R12, desc[UR40][R12.64] ;  /* 0x000000280c0c7981 */ /* 0x000ee8000c1e1500 */
[----:B------:R-:W3:Y:S04]  /*2e70*/  LDG.E.U16 R14, desc[UR40][R14.64] ;  /* 0x000000280e0e7981 */ /* 0x000ee8000c1e1500 */
[----:B------:R-:W3:Y:S04]  /*2e80*/  LDG.E.U16 R16, desc[UR40][R16.64] ;  /* 0x0000002810107981 */ /* 0x000ee8000c1e1500 */
[----:B------:R-:W-:Y:S04]  /*2e90*/  STL [R1+0x4c], R4 ;  /* 0x00004c0401007387 */ /* 0x000fe80000100800 */
[----:B------:R-:W-:Y:S04]  /*2ea0*/  STL [R1+0x48], R5 ;  /* 0x0000480501007387 */ /* 0x000fe80000100800 */
[----:B------:R-:W-:Y:S04]  /*2eb0*/  STL [R1+0x44], R215 ;  /* 0x000044d701007387 */ /* 0x000fe80000100800 */
[----:B------:R-:W-:Y:S04]  /*2ec0*/  STL [R1+0x54], R248 ;  /* 0x000054f801007387 */ /* 0x000fe80000100800 */
[----:B------:R-:W-:Y:S04]  /*2ed0*/  STL [R1+0x50], R249 ;  /* 0x000050f901007387 */ /* 0x000fe80000100800 */
[----:B------:R-:W-:Y:S04]  /*2ee0*/  STL [R1+0x5c], R244 ;  /* 0x00005cf401007387 */ /* 0x000fe80000100800 */
[----:B------:R-:W-:Y:S04]  /*2ef0*/  STL [R1+0x58], R245 ;  /* 0x000058f501007387 */ /* 0x000fe80000100800 */
[----:B------:R0:W-:Y:S02]  /*2f00*/  STL [R1+0x64], R238 ;  /* 0x000064ee01007387 */ /* 0x0001e40000100800 */
[----:B0-----:R-:W0:Y:S02]  /*2f10*/  S2R R238, SR_TID.X ;  /* 0x0000000000ee7919 */ /* 0x001e240000002100 */
[----:B0-----:R-:W-:-:S02]  /*2f20*/  LOP3.LUT R91, R238, 0x3f, RZ, 0xc0, !PT ;  /* 0x0000003fee5b7812 */ /* 0x001fc400078ec0ff */
[----:B------:R-:W-:-:S03]  /*2f30*/  SHF.R.S32.HI R89, RZ, 0x7, R238 ;  /* 0x00000007ff597819 */ /* 0x000fc600000114ee */
[----:B------:R-:W-:Y:S01]  /*2f40*/  IMAD.SHL.U32 R218, R91, 0x2, RZ ;  /* 0x000000025bda7824 */ /* 0x000fe200078e00ff */
[----:B------:R-:W-:-:S04]  /*2f50*/  SGXT R89, R89, 0x1 ;  /* 0x000000015959781a */ /* 0x000fc80000000200 */
[----:B------:R-:W-:Y:S02]  /*2f60*/  LOP3.LUT R218, R218, 0x90, R89, 0x78, !PT ;  /* 0x00000090dada7812 */ /* 0x000fe400078e7859 */
[----:B------:R-:W-:-:S05]  /*2f70*/  LOP3.LUT R89, R238, 0x40, RZ, 0xc0, !PT ;  /* 0x00000040ee597812 */ /* 0x000fca00078ec0ff */
[----:B------:R-:W-:Y:S01]  /*2f80*/  IMAD R218, R89, 0x80, R218 ;  /* 0x0000008059da7824 */ /* 0x000fe200078e02da */
[----:B------:R-:W-:Y:S04]  /*2f90*/  BAR.SYNC.DEFER_BLOCKING 0x0 ;  /* 0x0000000000007b1d */ /* 0x000fe80000010000 */
[C---:B------:R-:W-:Y:S02]  /*2fa0*/  LOP3.LUT R9, R218.reuse, 0x20, RZ, 0x3c, !PT ;  /* 0x00000020da097812 */ /* 0x040fe400078e3cff */
[----:B-1----:R-:W-:Y:S01]  /*2fb0*/  LOP3.LUT R11, R218, 0x40, RZ, 0x3c, !PT ;  /* 0x00000040da0b7812 */ /* 0x002fe200078e3cff */
[----:B------:R-:W-:Y:S04]  /*2fc0*/  STS.U16 [R218+UR7+0x8c00], R100 ;  /* 0x008c0064da007988 */ /* 0x000fe80008000407 */
[----:B------:R-:W-:Y:S04]  /*2fd0*/  STS.U16 [R218+UR7+0x9000], R111 ;  /* 0x0090006fda007988 */ /* 0x000fe80008000407 */
[----:B------:R-:W-:Y:S01]  /*2fe0*/  STS.U16 [R218+UR7+0x9400], R112 ;  /* 0x00940070da007988 */ /* 0x000fe20008000407 */
[----:B------:R-:W-:-:S04]  /*2ff0*/  USHF.L.U32 UR5, UR43, 0x8, URZ ;  /* 0x000000082b057899 */ /* 0x000fc8000800063f */
[----:B------:R-:W-:-:S04]  /*3000*/  ULOP3.LUT UR5, UR5, 0x400, URZ, 0xc0, !UPT ;  /* 0x0000040005057892 */ /* 0x000fc8000f8ec03f */
[----:B------:R-:W-:-:S04]  /*3010*/  ULEA.HI UR5, UR7, UR5, URZ, 0x1c ;  /* 0x0000000507057291 */ /* 0x000fc8000f8fe03f */
[----:B------:R-:W-:Y:S01]  /*3020*/  ULOP3.LUT UR16, UR5, 0x3fff, URZ, 0xc0, !UPT ;  /* 0x00003fff05107892 */ /* 0x000fe2000f8ec03f */
[----:B------:R-:W-:Y:S01]  /*3030*/  UMOV UR17, 0x40000040 ;  /* 0x4000004000117882 */ /* 0x000fe20000000000 */
[----:B--2---:R-:W-:Y:S04]  /*3040*/  STS.U16 [R218+UR7+0x8000], R104 ;  /* 0x00800068da007988 */ /* 0x004fe80008000407 */
[----:B----4-:R0:W-:Y:S02]  /*3050*/  STS.U16 [R218+UR7+0x8400], R7 ;  /* 0x00840007da007988 */ /* 0x0101e40008000407 */
[----:B0-----:R-:W-:Y:S02]  /*3060*/  LOP3.LUT R7, R218, 0x60, RZ, 0x3c, !PT ;  /* 0x00000060da077812 */ /* 0x001fe400078e3cff */
[----:B---3--:R-:W-:Y:S04]  /*3070*/  STS.U16 [R218+UR7+0x9800], R115 ;  /* 0x00980073da007988 */ /* 0x008fe80008000407 */
        /* <DEDUP_REMOVED lines=20> */
[----:B------:R-:W-:Y:S04]  /*31c0*/  STS.U16 [R7+UR7+0x8b00], R214 ;  /* 0x008b00d607007988 */ /* 0x000fe80008000407 */
[----:B------:R-:W-:Y:S04]  /*31d0*/  STS.U16 [R7+UR7+0x8f00], R8 ;  /* 0x008f000807007988 */ /* 0x000fe80008000407 */
[----:B------:R1:W-:Y:S04]  /*31e0*/  STS.U16 [R7+UR7+0x9300], R10 ;  /* 0x0093000a07007988 */ /* 0x0003e80008000407 */
[----:B------:R-:W-:Y:S04]  /*31f0*/  STS.U16 [R7+UR7+0x9700], R12 ;  /* 0x0097000c07007988 */ /* 0x000fe80008000407 */
[----:B------:R2:W-:Y:S04]  /*3200*/  STS.U16 [R7+UR7+0x9b00], R14 ;  /* 0x009b000e07007988 */ /* 0x0005e80008000407 */
[----:B------:R3:W-:Y:S01]  /*3210*/  STS.U16 [R7+UR7+0x9f00], R16 ;  /* 0x009f001007007988 */ /* 0x0007e20008000407 */
[----:B------:R4:W-:Y:S06]  /*3220*/  MEMBAR.ALL.CTA ;  /* 0x0000000000007992 */ /* 0x0009ec0000008000 */
[----:B----4-:R-:W4:Y:S02]  /*3230*/  FENCE.VIEW.ASYNC.S ;  /* 0x00000000000073c6 */ /* 0x010f240000000000 */
[----:B----4-:R-:W-:Y:S06]  /*3240*/  BAR.SYNC.DEFER_BLOCKING 0x0 ;  /* 0x0000000000007b1d */ /* 0x010fec0000010000 */
[----:B0-----:R-:W-:-:S06]  /*3250*/  WARPGROUP.ARRIVE ;  /* 0x00000000000079c5 */ /* 0x001fcc0000000000 */
[----:B------:R-:W-:Y:S01]  /*3260*/  HGMMA.64x64x16.F32.BF16 R88, gdesc[UR16].tnspA, RZ, !UPT ;  /* 0x20e00000105879f0 */ /* 0x000fe2000c7018ff */
[----:B------:R-:W-:Y:S01]  /*3270*/  UIADD3 UR8, UP0, UR16, 0x80, URZ ;  /* 0x0000008010087890 */ /* 0x000fe2000ff1e03f */
[----:B------:R-:W-:-:S03]  /*3280*/  UMOV UR5, URZ ;  /* 0x0000003f00057c82 */ /* 0x000fc60008000000 */
[----:B------:R-:W-:-:S04]  /*3290*/  UIADD3.X UR9, UR5, 0x40000040, URZ, UP0, !UPT ;  /* 0x4000004005097890 */ /* 0x000fc800087fe43f */
[----:B------:R-:W-:-:S05]  /*32a0*/  UIADD3.64 UR20, UR8, 0x80, URZ ;  /* 0x0000008008147897 */ /* 0x000fca000fffe03f */
[----:B------:R-:W-:Y:S01]  /*32b0*/  HGMMA.64x64x16.F32.BF16 R88, gdesc[UR8].tnspA, R88 ;  /* 0x20e00000085879f0 */ /* 0x000fe20008701858 */
[----:B------:R-:W-:-:S03]  /*32c0*/  UIADD3.64 UR24, UR8, 0x100, URZ ;  /* 0x0000010008187897 */ /* 0x000fc6000fffe03f */
[----:B------:R-:W-:Y:S01]  /*32d0*/  HGMMA.64x64x16.F32.BF16 R88, gdesc[UR20].tnspA, R88 ;  /* 0x20e00000145879f0 */ /* 0x000fe20008701858 */
        /* <DEDUP_REMOVED lines=8> */
[----:B-1----:R-:W-:-:S04]  /*3360*/  IMAD.WIDE R10, R0, 0x2, R216 ;  /* 0x00000002000a7825 */ /* 0x002fc800078e02d8 */
[C---:B------:R-:W-:Y:S01]  /*3370*/  IMAD.WIDE R222, R0.reuse, 0x2, R170 ;  /* 0x0000000200de7825 */ /* 0x040fe200078e02aa */
[----:B------:R0:W4:Y:S03]  /*3380*/  LDG.E.U16 R13, desc[UR40][R10.64] ;  /* 0x000000280a0d7981 */ /* 0x000126000c1e1500 */
[C---:B--2---:R-:W-:Y:S01]  /*3390*/  IMAD.WIDE R14, R0.reuse, 0x2, R168 ;  /* 0x00000002000e7825 */ /* 0x044fe200078e02a8 */
[----:B------:R1:W2:Y:S03]  /*33a0*/  LDG.E.U16 R12, desc[UR40][R222.64] ;  /* 0x00000028de0c7981 */ /* 0x0002a6000c1e1500 */
[C---:B---3--:R-:W-:Y:S02]  /*33b0*/  IMAD.WIDE R16, R0.reuse, 0x2, R164 ;  /* 0x0000000200107825 */ /* 0x048fe400078e02a4 */
[----:B------:R-:W3:Y:S02]  /*33c0*/  LDG.E.U16 R14, desc[UR40][R14.64] ;  /* 0x000000280e0e7981 */ /* 0x000ee4000c1e1500 */
[----:B0-----:R-:W-:-:S02]  /*33d0*/  IMAD.WIDE R10, R0, 0x2, R166 ;  /* 0x00000002000a7825 */ /* 0x001fc400078e02a6 */
[----:B------:R-:W2:Y:S02]  /*33e0*/  LDG.E.U16 R16, desc[UR40][R16.64] ;  /* 0x0000002810107981 */ /* 0x000ea4000c1e1500 */
[----:B------:R-:W-:-:S04]  /*33f0*/  IMAD.WIDE R224, R0, 0x2, R160 ;  /* 0x0000000200e07825 */ /* 0x000fc800078e02a0 */
[C---:B-1----:R-:W-:Y:S01]  /*3400*/  IMAD.WIDE R222, R0.reuse, 0x2, R156 ;  /* 0x0000000200de7825 */ /* 0x042fe200078e029c */
[----:B------:R0:W2:Y:S03]  /*3410*/  LDG.E.U16 R15, desc[UR40][R10.64] ;  /* 0x000000280a0f7981 */ /* 0x0000a6000c1e1500 */
[C---:B------:R-:W-:Y:S01]  /*3420*/  IMAD.WIDE R220, R0.reuse, 0x2, R162 ;  /* 0x0000000200dc7825 */ /* 0x040fe200078e02a2 */
[----:B------:R1:W2:Y:S03]  /*3430*/  LDG.E.U16 R17, desc[UR40][R224.64] ;  /* 0x00000028e0117981 */ /* 0x0002a6000c1e1500 */
[C---:B------:R-:W-:Y:S01]  /*3440*/  IMAD.WIDE R226, R0.reuse, 0x2, R148 ;  /* 0x0000000200e27825 */ /* 0x040fe200078e0294 */
[----:B------:R1:W2:Y:S03]  /*3450*/  LDG.E.U16 R214, desc[UR40][R222.64] ;  /* 0x00000028ded67981 */ /* 0x0002a6000c1e1500 */
[C---:B0-----:R-:W-:Y:S01]  /*3460*/  IMAD.WIDE R10, R0.reuse, 0x2, R154 ;  /* 0x00000002000a7825 */ /* 0x041fe200078e029a */
[----:B------:R-:W2:Y:S03]  /*3470*/  LDG.E.U16 R220, desc[UR40][R220.64] ;  /* 0x00000028dcdc7981 */ /* 0x000ea6000c1e1500 */
[----:B-1----:R-:W-:-:S02]  /*3480*/  IMAD.WIDE R224, R0, 0x2, R146 ;  /* 0x0000000200e07825 */ /* 0x002fc400078e0292 */
[----:B------:R-:W2:Y:S02]  /*3490*/  LDG.E.U16 R11, desc[UR40][R10.64] ;  /* 0x000000280a0b7981 */ /* 0x000ea4000c1e1500 */
[C---:B------:R-:W-:Y:S02]  /*34a0*/  IMAD.WIDE R222, R0.reuse, 0x2, R144 ;  /* 0x0000000200de7825 */ /* 0x040fe400078e0290 */
[----:B------:R-:W2:Y:S02]  /*34b0*/  LDG.E.U16 R221, desc[UR40][R226.64] ;  /* 0x00000028e2dd7981 */ /* 0x000ea4000c1e1500 */
[C---:B------:R-:W-:Y:S02]  /*34c0*/  IMAD.WIDE R8, R0.reuse, 0x2, R172 ;  /* 0x0000000200087825 */ /* 0x040fe400078e02ac */
[----:B------:R-:W2:Y:S02]  /*34d0*/  LDG.E.U16 R7, desc[UR40][R222.64] ;  /* 0x00000028de077981 */ /* 0x000ea4000c1e1500 */
[----:B------:R-:W-:-:S02]  /*34e0*/  IMAD.WIDE R228, R0, 0x2, R158 ;  /* 0x0000000200e47825 */ /* 0x000fc400078e029e */
[----:B------:R0:W2:Y:S01]  /*34f0*/  LDG.E.U16 R10, desc[UR40][R224.64] ;  /* 0x00000028e00a7981 */ /* 0x0000a2000c1e1500 */
[----:B------:R-:W-:Y:S01]  /*3500*/  HGMMA.64x64x16.F32.BF16 R88, gdesc[UR12].tnspA, R88, gsb0 ;  /* 0x20e000000c5879f0 */ /* 0x000fe20008001858 */
[C---:B------:R-:W-:Y:S02]  /*3510*/  IMAD.WIDE R232, R0.reuse, 0x2, R150 ;  /* 0x0000000200e87825 */ /* 0x040fe400078e0296 */
[----:B------:R-:W3:Y:S02]  /*3520*/  LDG.E.U16 R9, desc[UR40][R8.64] ;  /* 0x0000002808097981 */ /* 0x000ee4000c1e1500 */
[C---:B0-----:R-:W-:Y:S02]  /*3530*/  IMAD.WIDE R224, R0.reuse, 0x2, R140 ;  /* 0x0000000200e07825 */ /* 0x041fe400078e028c */
[----:B------:R-:W2:Y:S02]  /*3540*/  LDG.E.U16 R228, desc[UR40][R228.64] ;  /* 0x00000028e4e47981 */ /* 0x000ea4000c1e1500 */
[----:B------:R-:W-:-:S02]  /*3550*/  IMAD.WIDE R222, R0, 0x2, R142 ;  /* 0x0000000200de7825 */ /* 0x000fc400078e028e */
[----:B------:R-:W2:Y:S02]  /*3560*/  LDG.E.U16 R8, desc[UR40][R232.64] ;  /* 0x00000028e8087981 */ /* 0x000ea4000c1e1500 */
[C---:B------:R-:W-:Y:S02]  /*3570*/  IMAD.WIDE R226, R0.reuse, 0x2, R138 ;  /* 0x0000000200e27825 */ /* 0x040fe400078e028a */
[----:B------:R0:W2:Y:S02]  /*3580*/  LDG.E.U16 R229, desc[UR40][R222.64] ;  /* 0x00000028dee57981 */ /* 0x0000a4000c1e1500 */
[----:B------:R-:W-:-:S04]  /*3590*/  IMAD.WIDE R218, R0, 0x2, R174 ;  /* 0x0000000200da7825 */ /* 0x000fc800078e02ae */
[C---:B------:R-:W-:Y:S01]  /*35a0*/  IMAD.WIDE R236, R0.reuse, 0x2, R152 ;  /* 0x0000000200ec7825 */ /* 0x040fe200078e0298 */
[----:B------:R1:W2:Y:S04]  /*35b0*/  LDG.E.U16 R232, desc[UR40][R224.64] ;  /* 0x00000028e0e87981 */ /* 0x0002a8000c1e1500 */
[----:B------:R1:W2:Y:S01]  /*35c0*/  LDG.E.U16 R233, desc[UR40][R226.64] ;  /* 0x00000028e2e97981 */ /* 0x0002a2000c1e1500 */
[----:B0-----:R-:W-:-:S03]  /*35d0*/  IMAD.WIDE R222, R0, 0x2, R136 ;  /* 0x0000000200de7825 */ /* 0x001fc600078e0288 */
[----:B------:R-:W2:Y:S01]  /*35e0*/  LDG.E.U16 R218, desc[UR40][R218.64] ;  /* 0x00000028dada7981 */ /* 0x000ea2000c1e1500 */
[----:B-1----:R-:W-:-:S04]  /*35f0*/  IMAD.WIDE R224, R0, 0x2, R134 ;  /* 0x0000000200e07825 */ /* 0x002fc800078e0286 */
[C---:B------:R-:W-:Y:S01]  /*3600*/  IMAD.WIDE R226, R0.reuse, 0x2, R132 ;  /* 0x0000000200e27825 */ /* 0x040fe200078e0284 */
[----:B------:R-:W2:Y:S04]  /*3610*/  LDG.E.U16 R219, desc[UR40][R236.64] ;  /* 0x00000028ecdb7981 */ /* 0x000ea8000c1e1500 */
[----:B------:R0:W2:Y:S04]  /*3620*/  LDG.E.U16 R240, desc[UR40][R226.64] ;  /* 0x00000028e2f07981 */ /* 0x0000a8000c1e1500 */
[----:B------:R1:W2:Y:S04]  /*3630*/  LDG.E.U16 R237, desc[UR40][R224.64] ;  /* 0x00000028e0ed7981 */ /* 0x0002a8000c1e1500 */
[----:B------:R1:W2:Y:S01]  /*3640*/  LDG.E.U16 R236, desc[UR40][R222.64] ;  /* 0x00000028deec7981 */ /* 0x0002a2000c1e1500 */
[----:B0-----:R-:W-:-:S04]  /*3650*/  IMAD.WIDE R226, R0, 0x2, R126 ;  /* 0x0000000200e27825 */ /* 0x001fc800078e027e */
[C---:B-1----:R-:W-:Y:S01]  /*3660*/  IMAD.WIDE R224, R0.reuse, 0x2, R128 ;  /* 0x0000000200e07825 */ /* 0x042fe200078e0280 */
[----:B------:R0:W2:Y:S03]  /*3670*/  LDG.E.U16 R243, desc[UR40][R226.64] ;  /* 0x00000028e2f37981 */ /* 0x0000a6000c1e1500 */
[C---:B------:R-:W-:Y:S01]  /*3680*/  IMAD.WIDE R222, R0.reuse, 0x2, R130 ;  /* 0x0000000200de7825 */ /* 0x040fe200078e0282 */
        /* <DEDUP_REMOVED lines=9> */
[C---:B-1----:R-:W-:Y:S02]  /*3720*/  IMAD.WIDE R224, R0.reuse, 0x2, R20 ;  /* 0x0000000200e07825 */ /* 0x042fe400078e0214 */
[----:B------:R-:W2:Y:S02]  /*3730*/  LDG.E.U16 R226, desc[UR40][R226.64] ;  /* 0x00000028e2e27981 */ /* 0x000ea4000c1e1500 */
[----:B------:R-:W-:Y:S02]  /*3740*/  IMAD.WIDE R222, R0, 0x2, R22 ;  /* 0x0000000200de7825 */ /* 0x000fe400078e0216 */
[----:B------:R0:W2:Y:S04]  /*3750*/  LDG.E.U16 R224, desc[UR40][R224.64] ;  /* 0x00000028e0e07981 */ /* 0x0000a8000c1e1500 */
[----:B------:R1:W2:Y:S01]  /*3760*/  LDG.E.U16 R223, desc[UR40][R222.64] ;  /* 0x00000028dedf7981 */ /* 0x0002a2000c1e1500 */
[----:B------:R-:W-:-:S02]  /*3770*/  WARPGROUP.DEPBAR.LE gsb0, 0x0 ;  /* 0x00008000000079c5 */ /* 0x000fc40000010000 */
[----:B0-----:R-:W-:Y:S01]  /*3780*/  FMUL R225, R89, UR42 ;  /* 0x0000002a59e17c20 */ /* 0x001fe20008400000 */
[----:B-1----:R-:W-:-:S05]  /*3790*/  FMUL R222, R88, UR42 ;  /* 0x0000002a58de7c20 */ /* 0x002fca0008400000 */
[----:B------:R-:W-:Y:S01]  /*37a0*/  FMNMX R222, R222, R225, !PT ;  /* 0x000000e1dede7209 */ /* 0x000fe20007800000 */
[----:B------:R-:W-:-:S05]  /*37b0*/  FMUL R225, R92, UR42 ;  /* 0x0000002a5ce17c20 */ /* 0x000fca0008400000 */
        /* <DEDUP_REMOVED lines=26> */
[----:B------:R-:W-:-:S05]  /*3960*/  FMNMX R225, R222, R225, !PT ;  /* 0x000000e1dee17209 */ /* 0x000fca0007800000 */
[----:B------:R-:W0:Y:S01]  /*3970*/  SHFL.BFLY PT, R222, R225, 0x2, 0x1f ;  /* 0x0c401f00e1de7f89 */ /* 0x000e2200000e0000 */
[----:B------:R-:W-:Y:S01]  /*3980*/  FMUL R227, R90, UR42 ;  /* 0x0000002a5ae37c20 */ /* 0x000fe20008400000 */
[----:B------:R-:W-:-:S05]  /*3990*/  FMUL R251, R91, UR42 ;  /* 0x0000002a5bfb7c20 */ /* 0x000fca0008400000 */
[----:B------:R-:W-:Y:S01]  /*39a0*/  FMNMX R227, R227, R251, !PT ;  /* 0x000000fbe3e37209 */ /* 0x000fe20007800000 */
[----:B------:R-:W-:-:S05]  /*39b0*/  FMUL R251, R94, UR42 ;  /* 0x0000002a5efb7c20 */ /* 0x000fca0008400000 */
[----:B------:R-:W-:Y:S01]  /*39c0*/  FMNMX R227, R251, R227, !PT ;  /* 0x000000e3fbe37209 */ /* 0x000fe20007800000 */
[----:B------:R-:W-:-:S05]  /*39d0*/  FMUL R251, R95, UR42 ;  /* 0x0000002a5ffb7c20 */ /* 0x000fca0008400000 */
[----:B------:R-:W-:Y:S02]  /*39e0*/  FMNMX R227, R251, R227, !PT ;  /* 0x000000e3fbe37209 */ /* 0x000fe40007800000 */
[----:B0-----:R-:W-:Y:S01]  /*39f0*/  FMNMX R222, R225, R222, !PT ;  /* 0x000000dee1de7209 */ /* 0x001fe20007800000 */
[----:B------:R-:W-:Y:S01]  /*3a00*/  FMUL R225, R98, UR42 ;  /* 0x0000002a62e17c20 */ /* 0x000fe20008400000 */
[----:B------:R-:W-:-:S04]  /*3a10*/  FMUL R251, R99, UR42 ;  /* 0x0000002a63fb7c20 */ /* 0x000fc80008400000 */
[----:B------:R-:W-:Y:S02]  /*3a20*/  FMNMX R227, R225, R227, !PT ;  /* 0x000000e3e1e37209 */ /* 0x000fe40007800000 */
[----:B------:R-:W0:Y:S02]  /*3a30*/  SHFL.BFLY PT, R225, R222, 0x1, 0x1f ;  /* 0x0c201f00dee17f89 */ /* 0x000e2400000e0000 */
[----:B------:R-:W-:Y:S01]  /*3a40*/  FMNMX R227, R251, R227, !PT ;  /* 0x000000e3fbe37209 */ /* 0x000fe20007800000 */
[----:B------:R-:W-:-:S05]  /*3a50*/  FMUL R251, R102, UR42 ;  /* 0x0000002a66fb7c20 */ /* 0x000fca0008400000 */
[----:B------:R-:W-:Y:S01]  /*3a60*/  FMNMX R227, R251, R227, !PT ;  /* 0x000000e3fbe37209 */ /* 0x000fe20007800000 */
[----:B------:R-:W-:-:S05]  /*3a70*/  FMUL R251, R103, UR42 ;  /* 0x0000002a67fb7c20 */ /* 0x000fca0008400000 */
[----:B------:R-:W-:Y:S01]  /*3a80*/  FMNMX R227, R251, R227, !PT ;  /* 0x000000e3fbe37209 */ /* 0x000fe20007800000 */
[----:B------:R-:W-:-:S05]  /*3a90*/  FMUL R251, R106, UR42 ;  /* 0x0000002a6afb7c20 */ /* 0x000fca0008400000 */
[----:B------:R-:W-:Y:S02]  /*3aa0*/  FMNMX R227, R251, R227, !PT ;  /* 0x000000e3fbe37209 */ /* 0x000fe40007800000 */
[----:B0-----:R-:W-:Y:S01]  /*3ab0*/  FMNMX R222, R222, R225, !PT ;  /* 0x000000e1dede7209 */ /* 0x001fe20007800000 */
[----:B------:R-:W-:-:S03]  /*3ac0*/  FMUL R225, R107, UR42 ;  /* 0x0000002a6be17c20 */ /* 0x000fc60008400000 */
[----:B------:R-:W-:Y:S02]  /*3ad0*/  FMNMX R222, R222, R3, !PT ;  /* 0x00000003dede7209 */ /* 0x000fe40007800000 */
[----:B------:R-:W-:Y:S01]  /*3ae0*/  FMNMX R227, R225, R227, !PT ;  /* 0x000000e3e1e37209 */ /* 0x000fe20007800000 */
[----:B------:R-:W-:Y:S02]  /*3af0*/  FMUL R225, R110, UR42 ;  /* 0x0000002a6ee17c20 */ /* 0x000fe40008400000 */
[----:B------:R-:W-:-:S03]  /*3b00*/  FFMA R88, R88, UR42, -R222 ;  /* 0x0000002a58587c23 */ /* 0x000fc600080008de */
[----:B------:R-:W-:Y:S01]  /*3b10*/  FMNMX R225, R225, R227, !PT ;  /* 0x000000e3e1e17209 */ /* 0x000fe20007800000 */
[----:B------:R-:W-:Y:S01]  /*3b20*/  FMUL R227, R88, 1.4426950216293334961 ;  /* 0x3fb8aa3b58e37820 */ /* 0x000fe20000400000 */
[----:B------:R-:W-:Y:S01]  /*3b30*/  FMUL R88, R111, UR42 ;  /* 0x0000002a6f587c20 */ /* 0x000fe20008400000 */
[----:B------:R-:W-:-:S04]  /*3b40*/  FFMA R89, R89, UR42, -R222 ;  /* 0x0000002a59597c23 */ /* 0x000fc800080008de */
[----:B------:R-:W-:Y:S01]  /*3b50*/  FMNMX R88, R88, R225, !PT ;  /* 0x000000e158587209 */ /* 0x000fe20007800000 */
[----:B------:R-:W-:Y:S01]  /*3b60*/  FMUL R225, R89, 1.4426950216293334961 ;  /* 0x3fb8aa3b59e17820 */ /* 0x000fe20000400000 */
        /* <DEDUP_REMOVED lines=9> */
[----:B------:R-:W-:-:S04]  /*3c00*/  FFMA R92, R92, UR42, -R222 ;  /* 0x0000002a5c5c7c23 */ /* 0x000fc800080008de */
[----:B------:R-:W-:-:S04]  /*3c10*/  FMUL R92, R92, 1.4426950216293334961 ;  /* 0x3fb8aa3b5c5c7820 */ /* 0x000fc80000400000 */
[----:B------:R1:W-:Y:S01]  /*3c20*/  MUFU.EX2 R245, R92 ;  /* 0x0000005c00f57308 */ /* 0x0003e20000000800 */
[----:B0-----:R-:W-:-:S05]  /*3c30*/  FMNMX R88, R88, R89, !PT ;  /* 0x0000005958587209 */ /* 0x001fca0007800000 */
[----:B------:R-:W0:Y:S01]  /*3c40*/  SHFL.BFLY PT, R89, R88, 0x1, 0x1f ;  /* 0x0c201f0058597f89 */ /* 0x000e2200000e0000 */
[--C-:B-1----:R-:W-:Y:S01]  /*3c50*/  FFMA R92, R100, UR42, -R222.reuse ;  /* 0x0000002a645c7c23 */ /* 0x102fe200080008de */
[----:B------:R-:W-:-:S03]  /*3c60*/  FFMA R112, R112, UR42, -R222 ;  /* 0x0000002a70707c23 */ /* 0x000fc600080008de */
[----:B------:R-:W-:Y:S01]  /*3c70*/  FMUL R92, R92, 1.4426950216293334961 ;  /* 0x3fb8aa3b5c5c7820 */ /* 0x000fe20000400000 */
[----:B------:R-:W-:-:S03]  /*3c80*/  FFMA R104, R104, UR42, -R222 ;  /* 0x0000002a68687c23 */ /* 0x000fc600080008de */
[----:B------:R1:W-:Y:S01]  /*3c90*/  MUFU.EX2 R5, R92 ;  /* 0x0000005c00057308 */ /* 0x0003e20000000800 */
[----:B------:R-:W-:Y:S01]  /*3ca0*/  FMUL R112, R112, 1.4426950216293334961 ;  /* 0x3fb8aa3b70707820 */ /* 0x000fe20000400000 */
[----:B------:R-:W-:Y:S01]  /*3cb0*/  FMUL R104, R104, 1.4426950216293334961 ;  /* 0x3fb8aa3b68687820 */ /* 0x000fe20000400000 */
[----:B-1----:R-:W-:-:S04]  /*3cc0*/  FFMA R92, R113, UR42, -R222 ;  /* 0x0000002a715c7c23 */ /* 0x002fc800080008de */
[----:B------:R-:W-:Y:S01]  /*3cd0*/  FMUL R92, R92, 1.4426950216293334961 ;  /* 0x3fb8aa3b5c5c7820 */ /* 0x000fe20000400000 */
[----:B------:R-:W-:Y:S01]  /*3ce0*/  MUFU.EX2 R113, R112 ;  /* 0x0000007000717308 */ /* 0x000fe20000000800 */
[----:B0-----:R-:W-:Y:S01]  /*3cf0*/  FMNMX R89, R88, R89, !PT ;  /* 0x0000005958597209 */ /* 0x001fe20007800000 */
[----:B------:R-:W-:Y:S01]  /*3d00*/  FFMA R108, R108, UR42, -R222 ;  /* 0x0000002a6c6c7c23 */ /* 0x000fe200080008de */
[----:B------:R-:W-:-:S05]  /*3d10*/  FADD R88, -R222, R3 ;  /* 0x00000003de587221 */ /* 0x000fca0000000100 */
[----:B------:R0:W-:Y:S01]  /*3d20*/  MUFU.EX2 R112, R92 ;  /* 0x0000005c00707308 */ /* 0x0001e20000000800 */
[----:B------:R-:W-:Y:S01]  /*3d30*/  FMUL R108, R108, 1.4426950216293334961 ;  /* 0x3fb8aa3b6c6c7820 */ /* 0x000fe20000400000 */
[----:B------:R-:W-:-:S06]  /*3d40*/  FMUL R88, R88, 1.4426950216293334961 ;  /* 0x3fb8aa3b58587820 */ /* 0x000fcc0000400000 */
[----:B------:R1:W-:Y:S01]  /*3d50*/  MUFU.EX2 R252, R104 ;  /* 0x0000006800fc7308 */ /* 0x0003e20000000800 */
[C---:B0-----:R-:W-:Y:S02]  /*3d60*/  LOP3.LUT R92, R238.reuse, 0xff, RZ, 0xc0, !PT ;  /* 0x000000ffee5c7812 */ /* 0x041fe400078ec0ff */
[----:B-1----:R-:W-:Y:S02]  /*3d70*/  FMNMX R104, R89, R6, !PT ;  /* 0x0000000659687209 */ /* 0x002fe40007800000 */
[----:B------:R-:W-:Y:S01]  /*3d80*/  LOP3.LUT R89, R238, 0xc0, RZ, 0xc0, !PT ;  /* 0x000000c0ee597812 */ /* 0x000fe200078ec0ff */
[----:B------:R-:W-:Y:S02]  /*3d90*/  IMAD.SHL.U32 R92, R92, 0x2, RZ ;  /* 0x000000025c5c7824 */ /* 0x000fe400078e00ff */
[----:B------:R-:W-:Y:S01]  /*3da0*/  MUFU.EX2 R244, R227 ;  /* 0x000000e300f47308 */ /* 0x000fe20000000800 */
[----:B------:R-:W-:-:S07]  /*3db0*/  SHF.R.U32.HI R89, RZ, 0x2, R89 ;  /* 0x00000002ff597819 */ /* 0x000fce0000011659 */
[----:B------:R-:W-:Y:S01]  /*3dc0*/  MUFU.EX2 R227, R108 ;  /* 0x0000006c00e37308 */ /* 0x000fe20000000800 */
[----:B------:R0:W-:Y:S01]  /*3dd0*/  STL [R1+0x60], R239 ;  /* 0x000060ef01007387 */ /* 0x0001e20000100800 */
[--C-:B------:R-:W-:Y:S01]  /*3de0*/  FFMA R105, R105, UR42, -R222.reuse ;  /* 0x0000002a69697c23 */ /* 0x100fe200080008de */
[----:B------:R-:W-:Y:S01]  /*3df0*/  FFMA R116, R116, UR42, -R222 ;  /* 0x0000002a74747c23 */ /* 0x000fe200080008de */
[--C-:B------:R-:W-:Y:S01]  /*3e00*/  FFMA R91, R91, UR42, -R104.reuse ;  /* 0x0000002a5b5b7c23 */ /* 0x100fe20008000868 */
[----:B------:R-:W-:-:S03]  /*3e10*/  FFMA R94, R94, UR42, -R104 ;  /* 0x0000002a5e5e7c23 */ /* 0x000fc60008000868 */
[----:B------:R1:W2:Y:S01]  /*3e20*/  MUFU.EX2 R108, R88 ;  /* 0x00000058006c7308 */ /* 0x0002a20000000800 */
[--C-:B------:R-:W-:Y:S01]  /*3e30*/  FFMA R95, R95, UR42, -R104.reuse ;  /* 0x0000002a5f5f7c23 */ /* 0x100fe20008000868 */
[--C-:B------:R-:W-:Y:S01]  /*3e40*/  FFMA R98, R98, UR42, -R104.reuse ;  /* 0x0000002a62627c23 */ /* 0x100fe20008000868 */
[--C-:B------:R-:W-:Y:S01]  /*3e50*/  FFMA R99, R99, UR42, -R104.reuse ;  /* 0x0000002a63637c23 */ /* 0x100fe20008000868 */
[--C-:B------:R-:W-:Y:S01]  /*3e60*/  FFMA R110, R110, UR42, -R104.reuse ;  /* 0x0000002a6e6e7c23 */ /* 0x100fe20008000868 */
[--C-:B------:R-:W-:Y:S01]  /*3e70*/  FFMA R111, R111, UR42, -R104.reuse ;  /* 0x0000002a6f6f7c23 */ /* 0x100fe20008000868 */
[--C-:B------:R-:W-:Y:S01]  /*3e80*/  FFMA R114, R114, UR42, -R104.reuse ;  /* 0x0000002a72727c23 */ /* 0x100fe20008000868 */
[--C-:B------:R-:W-:Y:S01]  /*3e90*/  FFMA R115, R115, UR42, -R104.reuse ;  /* 0x0000002a73737c23 */ /* 0x100fe20008000868 */
[----:B0-----:R0:W-:Y:S01]  /*3ea0*/  MUFU.EX2 R239, R225 ;  /* 0x000000e100ef7308 */ /* 0x0011e20000000800 */
[----:B-1----:R-:W-:Y:S01]  /*3eb0*/  LOP3.LUT R88, R92, R89, RZ, 0x3c, !PT ;  /* 0x000000595c587212 */ /* 0x002fe200078e3cff */
[----:B------:R-:W-:Y:S01]  /*3ec0*/  BAR.SYNC.DEFER_BLOCKING 0x0 ;  /* 0x0000000000007b1d */ /* 0x000fe20000010000 */
[----:B------:R-:W-:-:S04]  /*3ed0*/  FFMA R89, R106, UR42, -R104 ;  /* 0x0000002a6a597c23 */ /* 0x000fc80008000868 */
[----:B------:R-:W-:Y:S01]  /*3ee0*/  FMUL R89, R89, 1.4426950216293334961 ;  /* 0x3fb8aa3b59597820 */ /* 0x000fe20000400000 */
[----:B0-----:R-:W-:Y:S01]  /*3ef0*/  FFMA R225, R109, UR42, -R222 ;  /* 0x0000002a6de17c23 */ /* 0x001fe200080008de */
[--C-:B------:R-:W-:Y:S01]  /*3f00*/  FFMA R109, R90, UR42, -R104.reuse ;  /* 0x0000002a5a6d7c23 */ /* 0x100fe20008000868 */
[----:B------:R-:W-:Y:S01]  /*3f10*/  FFMA R90, R107, UR42, -R104 ;  /* 0x0000002a6b5a7c23 */ /* 0x000fe20008000868 */
[--C-:B------:R-:W-:Y:S01]  /*3f20*/  FFMA R93, R93, UR42, -R222.reuse ;  /* 0x0000002a5d5d7c23 */ /* 0x100fe200080008de */
[----:B------:R0:W-:Y:S01]  /*3f30*/  MUFU.EX2 R107, R89 ;  /* 0x00000059006b7308 */ /* 0x0001e20000000800 */
[--C-:B------:R-:W-:Y:S01]  /*3f40*/  FFMA R96, R96, UR42, -R222.reuse ;  /* 0x0000002a60607c23 */ /* 0x100fe200080008de */
[--C-:B------:R-:W-:Y:S01]  /*3f50*/  FFMA R97, R97, UR42, -R222.reuse ;  /* 0x0000002a61617c23 */ /* 0x100fe200080008de */
[--C-:B------:R-:W-:Y:S01]  /*3f60*/  FFMA R101, R101, UR42, -R222.reuse ;  /* 0x0000002a65657c23 */ /* 0x100fe200080008de */
[----:B------:R-:W-:Y:S01]  /*3f70*/  FFMA R117, R117, UR42, -R222 ;  /* 0x0000002a75757c23 */ /* 0x000fe200080008de */
[--C-:B------:R-:W-:Y:S01]  /*3f80*/  FFMA R102, R102, UR42, -R104.reuse ;  /* 0x0000002a66667c23 */ /* 0x100fe20008000868 */
[--C-:B------:R-:W-:Y:S01]  /*3f90*/  FFMA R103, R103, UR42, -R104.reuse ;  /* 0x0000002a67677c23 */ /* 0x100fe20008000868 */
[--C-:B------:R-:W-:Y:S01]  /*3fa0*/  FFMA R118, R118, UR42, -R104.reuse ;  /* 0x0000002a76767c23 */ /* 0x100fe20008000868 */
[----:B------:R-:W-:Y:S01]  /*3fb0*/  FFMA R119, R119, UR42, -R104 ;  /* 0x0000002a77777c23 */ /* 0x000fe20008000868 */
[----:B0-----:R-:W-:Y:S01]  /*3fc0*/  LOP3.LUT R89, R88, 0x40, RZ, 0x3c, !PT ;  /* 0x0000004058597812 */ /* 0x001fe200078e3cff */
[----:B------:R0:W5:Y:S04]  /*3fd0*/  LDL.LU R238, [R1+0x64] ;  /* 0x0000640001ee7983 */ /* 0x0001680000300800 */
[----:B----4-:R-:W-:Y:S04]  /*3fe0*/  STS.U16 [R88+UR7+0x8000], R13 ;  /* 0x0080000d58007988 */ /* 0x010fe80008000407 */
[----:B---3--:R-:W-:Y:S04]  /*3ff0*/  STS.U16 [R88+UR7+0x8400], R9 ;  /* 0x0084000958007988 */ /* 0x008fe80008000407 */
[----:B------:R-:W-:Y:S04]  /*4000*/  STS.U16 [R88+UR7+0x8800], R14 ;  /* 0x0088000e58007988 */ /* 0x000fe80008000407 */
[----:B--2---:R-:W-:Y:S04]  /*4010*/  STS.U16 [R88+UR7+0x8c00], R16 ;  /* 0x008c001058007988 */ /* 0x004fe80008000407 */
        /* <DEDUP_REMOVED lines=27> */
[----:B------:R3:W-:Y:S01]  /*41d0*/  STS.U16 [R89+UR7+0xbe00], R226 ;  /* 0x00be00e259007988 */ /* 0x0007e20008000407 */
[----:B------:R4:W-:Y:S06]  /*41e0*/  MEMBAR.ALL.CTA ;  /* 0x0000000000007992 */ /* 0x0009ec0000008000 */
[----:B----4-:R-:W4:Y:S01]  /*41f0*/  FENCE.VIEW.ASYNC.S ;  /* 0x00000000000073c6 */ /* 0x010f220000000000 */
[----:B------:R-:W-:Y:S01]  /*4200*/  FMUL R105, R105, 1.4426950216293334961 ;  /* 0x3fb8aa3b69697820 */ /* 0x000fe20000400000 */
[----:B-1----:R-:W-:Y:S01]  /*4210*/  FADD R88, -R104, R6 ;  /* 0x0000000668587221 */ /* 0x002fe20000000100 */
[----:B------:R-:W-:Y:S01]  /*4220*/  FMUL R225, R225, 1.4426950216293334961 ;  /* 0x3fb8aa3be1e17820 */ /* 0x000fe20000400000 */
[----:B------:R-:W-:Y:S01]  /*4230*/  FMUL R109, R109, 1.4426950216293334961 ;  /* 0x3fb8aa3b6d6d7820 */ /* 0x000fe20000400000 */
[----:B------:R1:W-:Y:S01]  /*4240*/  MUFU.EX2 R251, R105 ;  /* 0x0000006900fb7308 */ /* 0x0003e20000000800 */
[----:B------:R-:W-:Y:S01]  /*4250*/  FMUL R13, R91, 1.4426950216293334961 ;  /* 0x3fb8aa3b5b0d7820 */ /* 0x000fe20000400000 */
[----:B------:R-:W-:Y:S01]  /*4260*/  FMUL R9, R94, 1.4426950216293334961 ;  /* 0x3fb8aa3b5e097820 */ /* 0x000fe20000400000 */
[----:B------:R-:W-:Y:S01]  /*4270*/  FMUL R14, R95, 1.4426950216293334961 ;  /* 0x3fb8aa3b5f0e7820 */ /* 0x000fe20000400000 */
[----:B------:R-:W-:Y:S01]  /*4280*/  FMUL R16, R98, 1.4426950216293334961 ;  /* 0x3fb8aa3b62107820 */ /* 0x000fe20000400000 */
[----:B------:R-:W-:Y:S01]  /*4290*/  FMUL R17, R99, 1.4426950216293334961 ;  /* 0x3fb8aa3b63117820 */ /* 0x000fe20000400000 */
[----:B------:R-:W-:Y:S01]  /*42a0*/  FMUL R7, R90, 1.4426950216293334961 ;  /* 0x3fb8aa3b5a077820 */ /* 0x000fe20000400000 */
[----:B------:R-:W-:Y:S01]  /*42b0*/  FMUL R110, R110, 1.4426950216293334961 ;  /* 0x3fb8aa3b6e6e7820 */ /* 0x000fe20000400000 */
[----:B------:R-:W-:Y:S01]  /*42c0*/  FMUL R111, R111, 1.4426950216293334961 ;  /* 0x3fb8aa3b6f6f7820 */ /* 0x000fe20000400000 */
[----:B-1----:R-:W-:Y:S01]  /*42d0*/  FMUL R105, R116, 1.4426950216293334961 ;  /* 0x3fb8aa3b74697820 */ /* 0x002fe20000400000 */
        /* <DEDUP_REMOVED lines=12> */
[----:B--2---:R-:W1:Y:S08]  /*43a0*/  MUFU.EX2 R8, R88 ;  /* 0x0000005800087308 */ /* 0x004e700000000800 */
[----:B------:R-:W2:Y:S08]  /*43b0*/  MUFU.EX2 R248, R93 ;  /* 0x0000005d00f87308 */ /* 0x000eb00000000800 */
[----:B------:R-:W-:Y:S08]  /*43c0*/  MUFU.EX2 R249, R96 ;  /* 0x0000006000f97308 */ /* 0x000ff00000000800 */
[----:B------:R-:W0:Y:S08]  /*43d0*/  MUFU.EX2 R4, R97 ;  /* 0x0000006100047308 */ /* 0x000e300000000800 */
[----:B------:R-:W-:Y:S08]  /*43e0*/  MUFU.EX2 R215, R101 ;  /* 0x0000006500d77308 */ /* 0x000ff00000000800 */
[----:B------:R-:W-:Y:S08]  /*43f0*/  MUFU.EX2 R225, R225 ;  /* 0x000000e100e17308 */ /* 0x000ff00000000800 */
[----:B------:R-:W-:Y:S08]  /*4400*/  MUFU.EX2 R105, R105 ;  /* 0x0000006900697308 */ /* 0x000ff00000000800 */
[----:B------:R-:W-:Y:S08]  /*4410*/  MUFU.EX2 R3, R117 ;  /* 0x0000007500037308 */ /* 0x000ff00000000800 */
[----:B------:R-:W-:Y:S08]  /*4420*/  MUFU.EX2 R109, R109 ;  /* 0x0000006d006d7308 */ /* 0x000ff00000000800 */
[----:B------:R-:W3:Y:S08]  /*4430*/  MUFU.EX2 R13, R13 ;  /* 0x0000000d000d7308 */ /* 0x000ef00000000800 */
[----:B------:R-:W-:Y:S08]  /*4440*/  MUFU.EX2 R9, R9 ;  /* 0x0000000900097308 */ /* 0x000ff00000000800 */
[----:B------:R-:W4:Y:S08]  /*4450*/  MUFU.EX2 R14, R14 ;  /* 0x0000000e000e7308 */ /* 0x000f300000000800 */
[----:B------:R-:W-:Y:S08]  /*4460*/  MUFU.EX2 R16, R16 ;  /* 0x0000001000107308 */ /* 0x000ff00000000800 */
[----:B------:R-:W4:Y:S08]  /*4470*/  MUFU.EX2 R17, R17 ;  /* 0x0000001100117308 */ /* 0x000f300000000800 */
[----:B------:R-:W-:Y:S08]  /*4480*/  MUFU.EX2 R116, R102 ;  /* 0x0000006600747308 */ /* 0x000ff00000000800 */
[----:B------:R-:W4:Y:S08]  /*4490*/  MUFU.EX2 R106, R103 ;  /* 0x00000067006a7308 */ /* 0x000f300000000800 */
[----:B------:R-:W4:Y:S08]  /*44a0*/  MUFU.EX2 R7, R7 ;  /* 0x0000000700077308 */ /* 0x000f300000000800 */
[----:B------:R-:W-:Y:S08]  /*44b0*/  MUFU.EX2 R110, R110 ;  /* 0x0000006e006e7308 */ /* 0x000ff00000000800 */
[----:B------:R-:W4:Y:S08]  /*44c0*/  MUFU.EX2 R111, R111 ;  /* 0x0000006f006f7308 */ /* 0x000f300000000800 */
[----:B------:R-:W-:Y:S08]  /*44d0*/  MUFU.EX2 R114, R114 ;  /* 0x0000007200727308 */ /* 0x000ff00000000800 */
[----:B------:R-:W4:Y:S08]  /*44e0*/  MUFU.EX2 R115, R115 ;  /* 0x0000007300737308 */ /* 0x000f300000000800 */
[----:B------:R-:W-:Y:S08]  /*44f0*/  MUFU.EX2 R12, R118 ;  /* 0x00000076000c7308 */ /* 0x000ff00000000800 */
[----:B------:R-:W4:Y:S01]  /*4500*/  MUFU.EX2 R6, R119 ;  /* 0x0000007700067308 */ /* 0x000f220000000800 */
[-C--:B------:R-:W-:Y:S01]  /*4510*/  FMUL R24, R24, R108.reuse ;  /* 0x0000006c18187220 */ /* 0x080fe20000400000 */
        /* <DEDUP_REMOVED lines=29> */
[----:B------:R-:W-:Y:S01]  /*46f0*/  FMUL R84, R84, R108 ;  /* 0x0000006c54547220 */ /* 0x000fe20000400000 */
[-C--:B-1----:R-:W-:Y:S01]  /*4700*/  FMUL R26, R26, R8.reuse ;  /* 0x000000081a1a7220 */ /* 0x082fe20000400000 */
        /* <DEDUP_REMOVED lines=30> */
[----:B------:R-:W-:Y:S01]  /*48f0*/  FMUL R85, R85, R108 ;  /* 0x0000006c55557220 */ /* 0x000fe20000400000 */
[----:B------:R-:W-:Y:S01]  /*4900*/  FMUL R87, R87, R8 ;  /* 0x0000000857577220 */ /* 0x000fe20000400000 */
[----:B------:R-:W-:-:S02]  /*4910*/  F2FP.BF16.F32.PACK_AB R88, R239, R244 ;  /* 0x000000f4ef58723e */ /* 0x000fc400000010ff */
[----:B--2---:R-:W-:Y:S02]  /*4920*/  F2FP.BF16.F32.PACK_AB R90, R248, R245 ;  /* 0x000000f5f85a723e */ /* 0x004fe400000010ff */
[----:B0-----:R-:W-:Y:S02]  /*4930*/  F2FP.BF16.F32.PACK_AB R92, R4, R249 ;  /* 0x000000f9045c723e */ /* 0x001fe400000010ff */
[----:B---3--:R-:W-:Y:S02]  /*4940*/  F2FP.BF16.F32.PACK_AB R89, R13, R109 ;  /* 0x0000006d0d59723e */ /* 0x008fe400000010ff */
[----:B----4-:R-:W-:Y:S02]  /*4950*/  F2FP.BF16.F32.PACK_AB R91, R14, R9 ;  /* 0x000000090e5b723e */ /* 0x010fe400000010ff */
[----:B------:R-:W-:Y:S02]  /*4960*/  F2FP.BF16.F32.PACK_AB R93, R17, R16 ;  /* 0x00000010115d723e */ /* 0x000fe400000010ff */
[----:B------:R-:W-:-:S02]  /*4970*/  F2FP.BF16.F32.PACK_AB R94, R215, R5 ;  /* 0x00000005d75e723e */ /* 0x000fc400000010ff */
[----:B------:R-:W-:Y:S02]  /*4980*/  F2FP.BF16.F32.PACK_AB R95, R106, R116 ;  /* 0x000000746a5f723e */ /* 0x000fe400000010ff */
[----:B------:R-:W-:Y:S02]  /*4990*/  F2FP.BF16.F32.PACK_AB R96, R251, R252 ;  /* 0x000000fcfb60723e */ /* 0x000fe400000010ff */
[----:B------:R-:W-:Y:S02]  /*49a0*/  F2FP.BF16.F32.PACK_AB R97, R7, R107 ;  /* 0x0000006b0761723e */ /* 0x000fe400000010ff */
[----:B------:R-:W-:Y:S02]  /*49b0*/  F2FP.BF16.F32.PACK_AB R98, R225, R227 ;  /* 0x000000e3e162723e */ /* 0x000fe400000010ff */
[----:B------:R-:W-:Y:S02]  /*49c0*/  F2FP.BF16.F32.PACK_AB R99, R111, R110 ;  /* 0x0000006e6f63723e */ /* 0x000fe400000010ff */
[----:B------:R-:W-:-:S02]  /*49d0*/  F2FP.BF16.F32.PACK_AB R100, R112, R113 ;  /* 0x000000717064723e */ /* 0x000fc400000010ff */
[----:B------:R-:W-:Y:S02]  /*49e0*/  F2FP.BF16.F32.PACK_AB R101, R115, R114 ;  /* 0x000000727365723e */ /* 0x000fe400000010ff */
[----:B------:R-:W-:Y:S02]  /*49f0*/  F2FP.BF16.F32.PACK_AB R102, R3, R105 ;  /* 0x000000690366723e */ /* 0x000fe400000010ff */
[----:B------:R-:W-:Y:S01]  /*4a00*/  F2FP.BF16.F32.PACK_AB R103, R6, R12 ;  /* 0x0000000c0667723e */ /* 0x000fe200000010ff */
[----:B------:R-:W-:Y:S06]  /*4a10*/  BAR.SYNC.DEFER_BLOCKING 0x0 ;  /* 0x0000000000007b1d */ /* 0x000fec0000010000 */
[----:B------:R-:W-:-:S06]  /*4a20*/  WARPGROUP.ARRIVE ;  /* 0x00000000000079c5 */ /* 0x000fcc0000000000 */
[----:B------:R-:W-:Y:S01]  /*4a30*/  HGMMA.64x128x16.F32.BF16 R24, R88, gdesc[UR16], R24 ;  /* 0x01e0001058187df0 */ /* 0x000fe20008701818 */
[----:B------:R-:W-:Y:S01]  /*4a40*/  FADD R10, R244, R239 ;  /* 0x000000eff40a7221 */ /* 0x000fe20000000000 */
[----:B------:R-:W-:Y:S01]  /*4a50*/  FADD R118, R109, R13 ;  /* 0x0000000d6d767221 */ /* 0x000fe20000000000 */
[----:B------:R0:W5:Y:S02]  /*4a60*/  LDL.LU R239, [R1+0x60] ;  /* 0x0000600001ef7983 */ /* 0x0001640000300800 */
[----:B------:R-:W-:Y:S01]  /*4a70*/  FADD R10, R245, R10 ;  /* 0x0000000af50a7221 */ /* 0x000fe20000000000 */
[----:B------:R-:W-:Y:S01]  /*4a80*/  FADD R9, R9, R118 ;  /* 0x0000007609097221 */ /* 0x000fe20000000000 */
[----:B------:R0:W5:Y:S02]  /*4a90*/  LDL.LU R244, [R1+0x5c] ;  /* 0x00005c0001f47983 */ /* 0x0001640000300800 */
[----:B------:R-:W-:Y:S01]  /*4aa0*/  FADD R10, R248, R10 ;  /* 0x0000000af80a7221 */ /* 0x000fe20000000000 */
[----:B------:R-:W-:Y:S01]  /*4ab0*/  FADD R9, R14, R9 ;  /* 0x000000090e097221 */ /* 0x000fe20000000000 */
[----:B------:R0:W5:Y:S01]  /*4ac0*/  LDL.LU R245, [R1+0x58] ;  /* 0x0000580001f57983 */ /* 0x0001620000300800 */
[----:B------:R-:W1:Y:S01]  /*4ad0*/  LDC R14, c[0x0][0x280] ;  /* 0x0000a000ff0e7b82 */ /* 0x000e620000000800 */
[----:B------:R-:W-:-:S02]  /*4ae0*/  FADD R10, R249, R10 ;  /* 0x0000000af90a7221 */ /* 0x000fc40000000000 */
[----:B------:R0:W5:Y:S02]  /*4af0*/  LDL.LU R248, [R1+0x54] ;  /* 0x0000540001f87983 */ /* 0x0001640000300800 */
[----:B------:R-:W-:Y:S01]  /*4b00*/  FADD R10, R4, R10 ;  /* 0x0000000a040a7221 */ /* 0x000fe20000000000 */
[----:B------:R-:W-:Y:S01]  /*4b10*/  FADD R16, R16, R9 ;  /* 0x0000000910107221 */ /* 0x000fe20000000000 */
[----:B------:R0:W5:Y:S02]  /*4b20*/  LDL.LU R249, [R1+0x50] ;  /* 0x0000500001f97983 */ /* 0x0001640000300800 */
[----:B------:R-:W-:Y:S02]  /*4b30*/  FADD R10, R5, R10 ;  /* 0x0000000a050a7221 */ /* 0x000fe40000000000 */
[----:B------:R-:W2:Y:S02]  /*4b40*/  LDL.LU R4, [R1+0x4c] ;  /* 0x00004c0001047983 */ /* 0x000ea40000300800 */
[----:B------:R-:W-:-:S02]  /*4b50*/  FADD R9, R215, R10 ;  /* 0x0000000ad7097221 */ /* 0x000fc40000000000 */
[----:B------:R-:W3:Y:S04]  /*4b60*/  LDL.LU R5, [R1+0x48] ;  /* 0x0000480001057983 */ /* 0x000ee80000300800 */
[----:B------:R-:W4:Y:S04]  /*4b70*/  LDL.LU R215, [R1+0x44] ;  /* 0x0000440001d77983 */ /* 0x000f280000300800 */
[----:B------:R-:W4:Y:S01]  /*4b80*/  LDL R13, [R1+0x40] ;  /* 0x00004000010d7983 */ /* 0x000f220000100800 */
[----:B------:R-:W-:Y:S01]  /*4b90*/  HGMMA.64x128x16.F32.BF16 R24, R92, gdesc[UR8], R24 ;  /* 0x01e000085c187df0 */ /* 0x000fe20008701818 */
[----:B------:R-:W-:-:S11]  /*4ba0*/  FADD R17, R17, R16 ;  /* 0x0000001011117221 */ /* 0x000fd60000000000 */
[----:B------:R-:W-:Y:S01]  /*4bb0*/  HGMMA.64x128x16.F32.BF16 R24, R96, gdesc[UR20], R24 ;  /* 0x01e0001460187df0 */ /* 0x000fe20008701818 */
[----:B------:R-:W-:-:S04]  /*4bc0*/  FADD R17, R116, R17 ;  /* 0x0000001174117221 */ /* 0x000fc80000000000 */
[----:B------:R-:W-:Y:S01]  /*4bd0*/  FADD R106, R106, R17 ;  /* 0x000000116a6a7221 */ /* 0x000fe20000000000 */
[----:B------:R-:W-:-:S03]  /*4be0*/  FADD R252, R252, R9 ;  /* 0x00000009fcfc7221 */ /* 0x000fc60000000000 */
        /* <DEDUP_REMOVED lines=14> */
[----:B------:R-:W-:Y:S02]  /*4cd0*/  FADD R115, R6, R115 ;  /* 0x0000007306737221 */ /* 0x000fe40000000000 */
[----:B------:R-:W0:Y:S04]  /*4ce0*/  SHFL.BFLY PT, R3, R112, 0x2, 0x1f ;  /* 0x0c401f0070037f89 */ /* 0x000e2800000e0000 */
[----:B------:R-:W1:Y:S01]  /*4cf0*/  SHFL.BFLY PT, R6, R115, 0x2, 0x1f ;  /* 0x0c401f0073067f89 */ /* 0x000e6200000e0000 */
[----:B------:R-:W-:Y:S01]  /*4d00*/  HGMMA.64x128x16.F32.BF16 R24, R100, gdesc[UR24], R24, gsb0 ;  /* 0x01e0001864187df0 */ /* 0x000fe20008001818 */
[----:B0-----:R-:W-:Y:S01]  /*4d10*/  FADD R3, R112, R3 ;  /* 0x0000000370037221 */ /* 0x001fe20000000000 */
[----:B-1----:R-:W-:-:S04]  /*4d20*/  FADD R9, R115, R6 ;  /* 0x0000000673097221 */ /* 0x002fc80000000000 */
[----:B------:R-:W0:Y:S04]  /*4d30*/  SHFL.BFLY PT, R6, R3, 0x1, 0x1f ;  /* 0x0c201f0003067f89 */ /* 0x000e2800000e0000 */
[----:B------:R-:W1:Y:S01]  /*4d40*/  SHFL.BFLY PT, R10, R9, 0x1, 0x1f ;  /* 0x0c201f00090a7f89 */ /* 0x000e6200000e0000 */
[----:B------:R-:W-:-:S06]  /*4d50*/  UIADD3 UR4, UR4, 0x40, URZ ;  /* 0x0000004004047890 */ /* 0x000fcc000fffe03f */
[----:B------:R-:W-:Y:S01]  /*4d60*/  ISETP.LE.AND P0, PT, R14, UR4, PT ;  /* 0x000000040e007c0c */ /* 0x000fe2000bf03270 */
[----:B0-----:R-:W-:Y:S01]  /*4d70*/  FADD R7, R3, R6 ;  /* 0x0000000603077221 */ /* 0x001fe20000000000 */
[----:B-1----:R-:W-:-:S03]  /*4d80*/  FADD R11, R9, R10 ;  /* 0x0000000a090b7221 */ /* 0x002fc60000000000 */
[----:B--2---:R-:W-:Y:S01]  /*4d90*/  FFMA R4, R108, R4, R7 ;  /* 0x000000046c047223 */ /* 0x004fe20000000007 */
[----:B------:R-:W-:Y:S02]  /*4da0*/  IMAD.MOV.U32 R3, RZ, RZ, R222 ;  /* 0x000000ffff037224 */ /* 0x000fe400078e00de */
[----:B---3--:R-:W-:Y:S01]  /*4db0*/  FFMA R5, R8, R5, R11 ;  /* 0x0000000508057223 */ /* 0x008fe2000000000b */
[----:B----4-:R-:W-:Y:S02]  /*4dc0*/  IMAD R2, R215, 0x40, R2 ;  /* 0x00000040d7027824 */ /* 0x010fe400078e0202 */
[----:B------:R-:W-:Y:S02]  /*4dd0*/  IMAD R0, R13, 0x40, R0 ;  /* 0x000000400d007824 */ /* 0x000fe400078e0200 */
[----:B------:R-:W-:Y:S01]  /*4de0*/  IMAD.MOV.U32 R6, RZ, RZ, R104 ;  /* 0x000000ffff067224 */ /* 0x000fe200078e0068 */
[----:B------:R-:W-:Y:S02]  /*4df0*/  WARPGROUP.DEPBAR.LE gsb0, 0x0 ;  /* 0x00008000000079c5 */ /* 0x000fe40000010000 */
[----:B------:R-:W-:Y:S05]  /*4e00*/  @!P0 BRA `(.L_x_1) ;  /* 0xffffffdc00008947 */ /* 0x000fea000383ffff */
.L_x_0:
[----:B------:R-:W0:Y:S01]  /*4e10*/  S2R R219, SR_TID.X ;  /* 0x0000000000db7919 */ /* 0x000e220000002100 */
[----:B------:R-:W1:Y:S01]  /*4e20*/  LDC R2, c[0x0][0x278] ;  /* 0x00009e00ff027b82 */ /* 0x000e620000000800 */
[----:B------:R-:W-:Y:S01]  /*4e30*/  FSETP.GT.AND P0, PT, |R5|, 8.50705917302346158658e+37, PT ;  /* 0x7e8000000500780b */ /* 0x000fe20003f04200 */
[----:B------:R-:W-:Y:S01]  /*4e40*/  FMUL R0, R63, 0.25 ;  /* 0x3e8000003f007820 */ /* 0x000fe20000400000 */
[----:B------:R-:W-:Y:S01]  /*4e50*/  FMUL R18, R59, 0.25 ;  /* 0x3e8000003b127820 */ /* 0x000fe20000400000 */
[----:B------:R-:W-:Y:S01]  /*4e60*/  FMUL R17, R62, 0.25 ;  /* 0x3e8000003e117820 */ /* 0x000fe20000400000 */
[----:B------:R-:W-:Y:S02]  /*4e70*/  IMAD.MOV.U32 R171, RZ, RZ, R4 ;  /* 0x000000ffffab7224 */ /* 0x000fe400078e0004 */
[----:B------:R-:W-:Y:S01]  /*4e80*/  FMUL R4, R81, 0.25 ;  /* 0x3e80000051047820 */ /* 0x000fe20000400000 */
[----:B------:R-:W-:Y:S01]  /*4e90*/  FSEL R100, R0, R63, P0 ;  /* 0x0000003f00647208 */ /* 0x000fe20000000000 */
        /* <DEDUP_REMOVED lines=13> */
[----:B------:R-:W-:Y:S01]  /*4f70*/  FSETP.GT.AND P1, PT, |R171|, 8.50705917302346158658e+37, PT ;  /* 0x7e800000ab00780b */ /* 0x000fe20003f24200 */
        /* <DEDUP_REMOVED lines=9> */
[----:B0-----:R-:W-:Y:S01]  /*5010*/  SHF.R.U32.HI R19, RZ, 0x7, R219 ;  /* 0x00000007ff137819 */ /* 0x001fe200000116db */
[----:B------:R-:W-:Y:S01]  /*5020*/  FMUL R11, R78, 0.25 ;  /* 0x3e8000004e0b7820 */ /* 0x000fe20000400000 */
[----:B------:R-:W-:Y:S01]  /*5030*/  FSEL R130, R0, R31, P0 ;  /* 0x0000001f00827208 */ /* 0x000fe20000000000 */
[----:B------:R-:W-:Y:S01]  /*5040*/  FMUL R0, R85, 0.25 ;  /* 0x3e80000055007820 */ /* 0x000fe20000400000 */
[----:B------:R-:W-:Y:S01]  /*5050*/  SGXT.U32 R19, R19, 0x1 ;  /* 0x000000011313781a */ /* 0x000fe20000000000 */
[----:B------:R-:W-:Y:S01]  /*5060*/  FMUL R14, R71, 0.25 ;  /* 0x3e800000470e7820 */ /* 0x000fe20000400000 */
[----:B------:R-:W-:Y:S01]  /*5070*/  FSEL R107, R4, R73, P1 ;  /* 0x00000049046b7208 */ /* 0x000fe20000800000 */
[----:B------:R-:W-:Y:S01]  /*5080*/  FMUL R4, R65, 0.25 ;  /* 0x3e80000041047820 */ /* 0x000fe20000400000 */
[----:B------:R-:W-:Y:S01]  /*5090*/  FSEL R42, R17, R42, P0 ;  /* 0x0000002a112a7208 */ /* 0x000fe20000000000 */
[----:B-1----:R-:W-:-:S02]  /*50a0*/  IMAD R98, R19, R2, RZ ;  /* 0x0000000213627224 */ /* 0x002fc400078e02ff */
[----:B------:R-:W-:Y:S01]  /*50b0*/  FMUL R19, R54, 0.25 ;  /* 0x3e80000036137820 */ /* 0x000fe20000400000 */
        /* <DEDUP_REMOVED lines=45> */
[----:B------:R-:W-:Y:S01]  /*5390*/  LOP3.LUT R4, R219, 0x7, RZ, 0xc0, !PT ;  /* 0x00000007db047812 */ /* 0x000fe200078ec0ff */
        /* <DEDUP_REMOVED lines=9> */
[----:B------:R-:W-:Y:S01]  /*5430*/  FSETP.GEU.AND P4, PT, |R5|, 1.175494350822287508e-38, PT ;  /* 0x008000000500780b */ /* 0x000fe20003f8e200 */
[----:B------:R-:W-:Y:S01]  /*5440*/  FMUL R6, R87, 0.25 ;  /* 0x3e80000057067820 */ /* 0x000fe20000400000 */
[----:B------:R-:W-:Y:S01]  /*5450*/  FSEL R151, R0, R37, P1 ;  /* 0x0000002500977208 */ /* 0x000fe20000800000 */
[----:B------:R-:W-:Y:S01]  /*5460*/  FMUL R0, R29, 0.25 ;  /* 0x3e8000001d007820 */ /* 0x000fe20000400000 */
[----:B------:R-:W-:Y:S01]  /*5470*/  FSEL R143, R19, R44, P1 ;  /* 0x0000002c138f7208 */ /* 0x000fe20000800000 */
[----:B------:R-:W-:Y:S01]  /*5480*/  FMUL R19, R36, 0.25 ;  /* 0x3e80000024137820 */ /* 0x000fe20000400000 */
[----:B------:R-:W-:Y:S01]  /*5490*/  FSETP.GEU.AND P3, PT, R5, 1.175494350822287508e-38, PT ;  /* 0x008000000500780b */ /* 0x000fe20003f6e000 */
        /* <DEDUP_REMOVED lines=11> */
[----:B------:R-:W-:Y:S01]  /*5550*/  LEA R19, R4, UR7, 0x4 ;  /* 0x0000000704137c11 */ /* 0x000fe2000f8e20ff */
[----:B------:R-:W-:Y:S01]  /*5560*/  FMUL R10, R79, 0.25 ;  /* 0x3e8000004f0a7820 */ /* 0x000fe20000400000 */
[----:B------:R-:W-:Y:S01]  /*5570*/  FSEL R126, R18, R35, P0 ;  /* 0x00000023127e7208 */ /* 0x000fe20000000000 */
[----:B------:R-:W-:Y:S01]  /*5580*/  FMUL R18, R27, 0.25 ;  /* 0x3e8000001b127820 */ /* 0x000fe20000400000 */
[----:B------:R-:W-:Y:S01]  /*5590*/  FSEL R167, R0, R25, P1 ;  /* 0x0000001900a77208 */ /* 0x000fe20000800000 */
[----:B------:R-:W-:-:S02]  /*55a0*/  IMAD R21, R4, -0x8, R19 ;  /* 0xfffffff804157824 */ /* 0x000fc400078e0213 */
[----:B------:R-:W-:Y:S01]  /*55b0*/  FMUL R4, R5, 8388608 ;  /* 0x4b00000005047820 */ /* 0x000fe20000400000 */
[C---:B------:R-:W-:Y:S01]  /*55c0*/  FMUL R0, R171.reuse, 8388608 ;  /* 0x4b000000ab007820 */ /* 0x040fe20000400000 */
[----:B------:R-:W-:Y:S01]  /*55d0*/  FSETP.GEU.AND P2, PT, R171, 1.175494350822287508e-38, PT ;  /* 0x00800000ab00780b */ /* 0x000fe20003f4e000 */
[----:B------:R-:W-:Y:S01]  /*55e0*/  FMUL R12, R75, 0.25 ;  /* 0x3e8000004b0c7820 */ /* 0x000fe20000400000 */
[----:B------:R-:W-:Y:S01]  /*55f0*/  FSEL R159, R17, R32, P1 ;  /* 0x00000020119f7208 */ /* 0x000fe20000800000 */
[----:B------:R-:W-:Y:S01]  /*5600*/  FMUL R17, R24, 0.25 ;  /* 0x3e80000018117820 */ /* 0x000fe20000400000 */
[----:B------:R-:W-:Y:S01]  /*5610*/  FSEL R173, R4, R5, !P3 ;  /* 0x0000000504ad7208 */ /* 0x000fe20005800000 */
[----:B------:R-:W-:Y:S01]  /*5620*/  @P0 FMUL R5, R5, 0.25 ;  /* 0x3e80000005050820 */ /* 0x000fe20000400000 */
[----:B------:R-:W-:Y:S01]  /*5630*/  FSEL R134, R18, R27, P0 ;  /* 0x0000001b12867208 */ /* 0x000fe20000000000 */
[----:B------:R-:W-:Y:S01]  /*5640*/  IMAD.SHL.U32 R18, R219, 0x4, RZ ;  /* 0x00000004db127824 */ /* 0x000fe200078e00ff */
[----:B------:R-:W-:Y:S01]  /*5650*/  FSEL R76, R0, R171, !P2 ;  /* 0x000000ab004c7208 */ /* 0x000fe20005000000 */
[----:B------:R-:W-:Y:S01]  /*5660*/  @!P4 FMUL R5, R5, 16777216 ;  /* 0x4b8000000505c820 */ /* 0x000fe20000400000 */
[----:B------:R-:W-:Y:S01]  /*5670*/  FMUL R13, R74, 0.25 ;  /* 0x3e8000004a0d7820 */ /* 0x000fe20000400000 */
[----:B------:R-:W-:Y:S01]  /*5680*/  FMUL R16, R67, 0.25 ;  /* 0x3e80000043107820 */ /* 0x000fe20000400000 */
[----:B------:R-:W-:Y:S01]  /*5690*/  FSEL R169, R17, R24, P1 ;  /* 0x0000001811a97208 */ /* 0x000fe20000800000 */
[----:B------:R-:W-:Y:S01]  /*56a0*/  IMAD.SHL.U32 R17, R219, 0x8, RZ ;  /* 0x00000008db117824 */ /* 0x000fe200078e00ff */
[----:B------:R-:W-:Y:S01]  /*56b0*/  LOP3.LUT R18, R18, 0x1c0, RZ, 0xc0, !PT ;  /* 0x000001c012127812 */ /* 0x000fe200078ec0ff */
[----:B------:R-:W0:Y:S01]  /*56c0*/  MUFU.RCP R5, R5 ;  /* 0x0000000500057308 */ /* 0x000e220000001000 */
[----:B------:R-:W-:Y:S01]  /*56d0*/  VIADD R0, R76, 0xc0cafb0d ;  /* 0xc0cafb0d4c007836 */ /* 0x000fe20000000000 */
[----:B------:R-:W-:Y:S01]  /*56e0*/  FSEL R9, R9, R82, P0 ;  /* 0x0000005209097208 */ /* 0x000fe20000000000 */
[----:B------:R-:W-:Y:S01]  /*56f0*/  VIADD R4, R173, 0xc0cafb0d ;  /* 0xc0cafb0dad047836 */ /* 0x000fe20000000000 */
[----:B------:R-:W-:Y:S01]  /*5700*/  FSEL R11, R11, R78, P0 ;  /* 0x0000004e0b0b7208 */ /* 0x000fe20000000000 */
[----:B------:R-:W-:Y:S01]  /*5710*/  IMAD.IADD R27, R18, 0x1, R21 ;  /* 0x00000001121b7824 */ /* 0x000fe200078e0215 */
[----:B------:R-:W-:Y:S01]  /*5720*/  FSEL R14, R14, R71, P0 ;  /* 0x000000470e0e7208 */ /* 0x000fe20000000000 */
[----:B------:R-:W-:Y:S01]  /*5730*/  @!P4 FMUL R9, R9, 16777216 ;  /* 0x4b8000000909c820 */ /* 0x000fe20000400000 */
        /* <DEDUP_REMOVED lines=18> */
[----:B------:R-:W-:Y:S01]  /*5860*/  LOP3.LUT R24, R219, 0x8, RZ, 0xc0, !PT ;  /* 0x00000008db187812 */ /* 0x000fe200078ec0ff */
[----:B------:R-:W-:Y:S01]  /*5870*/  @!P4 FMUL R13, R13, 16777216 ;  /* 0x4b8000000d0dc820 */ /* 0x000fe20000400000 */
[----:B------:R-:W-:Y:S01]  /*5880*/  LOP3.LUT R46, R17, 0x780, RZ, 0xc0, !PT ;  /* 0x00000780112e7812 */ /* 0x000fe200078ec0ff */
[----:B------:R-:W-:Y:S01]  /*5890*/  @!P4 FMUL R16, R16, 16777216 ;  /* 0x4b8000001010c820 */ /* 0x000fe20000400000 */
[----:B------:R-:W-:Y:S01]  /*58a0*/  LOP3.LUT R17, R0, 0xff800000, RZ, 0xc0, !PT ;  /* 0xff80000000117812 */ /* 0x000fe200078ec0ff */
[----:B------:R-:W-:Y:S01]  /*58b0*/  IMAD R25, R24, 0x100, R19 ;  /* 0x0000010018197824 */ /* 0x000fe200078e0213 */
[----:B------:R-:W-:Y:S01]  /*58c0*/  LOP3.LUT R20, R4, 0xff800000, RZ, 0xc0, !PT ;  /* 0xff80000004147812 */ /* 0x000fe200078ec0ff */
[----:B------:R-:W-:Y:S01]  /*58d0*/  @!P4 FMUL R100, R100, 16777216 ;  /* 0x4b8000006464c820 */ /* 0x000fe20000400000 */
[----:B------:R-:W-:Y:S01]  /*58e0*/  FSEL R4, RZ, -23, P2 ;  /* 0xc1b80000ff047808 */ /* 0x000fe20001000000 */
[----:B------:R-:W-:Y:S01]  /*58f0*/  @!P4 FMUL R62, R62, 16777216 ;  /* 0x4b8000003e3ec820 */ /* 0x000fe20000400000 */
        /* <DEDUP_REMOVED lines=18> */
[----:B------:R-:W-:Y:S01]  /*5a20*/  I2FP.F32.S32 R19, R17 ;  /* 0x0000001100137245 */ /* 0x000fe20000201400 */
[----:B------:R-:W-:Y:S01]  /*5a30*/  IMAD.IADD R17, R76, 0x1, -R17 ;  /* 0x000000014c117824 */ /* 0x000fe200078e0a11 */
[----:B------:R-:W-:Y:S01]  /*5a40*/  FSETP.GEU.AND P2, PT, |R171|, 1.175494350822287508e-38, PT ;  /* 0x00800000ab00780b */ /* 0x000fe20003f4e200 */
[C---:B0-----:R-:W-:Y:S01]  /*5a50*/  FMUL R37, R5.reuse, R9 ;  /* 0x0000000905257220 */ /* 0x041fe20000400000 */
[----:B------:R-:W-:Y:S01]  /*5a60*/  I2FP.F32.S32 R21, R20 ;  /* 0x0000001400157245 */ /* 0x000fe20000201400 */
[C---:B------:R-:W-:Y:S01]  /*5a70*/  FMUL R33, R5.reuse, R11 ;  /* 0x0000000b05217220 */ /* 0x040fe20000400000 */
[----:B------:R-:W-:Y:S01]  /*5a80*/  LEA.HI R0, R24, R27, RZ, 0x1f ;  /* 0x0000001b18007211 */ /* 0x000fe200078ff8ff */
[C---:B------:R-:W-:Y:S01]  /*5a90*/  FMUL R27, R5.reuse, R14 ;  /* 0x0000000e051b7220 */ /* 0x040fe20000400000 */
[C---:B------:R-:W-:Y:S01]  /*5aa0*/  FMUL R26, R5.reuse, R15 ;  /* 0x0000000f051a7220 */ /* 0x040fe20000400000 */
[----:B------:R-:W-:Y:S01]  /*5ab0*/  FMUL R41, R5, R22 ;  /* 0x0000001605297220 */ /* 0x000fe20000400000 */
[----:B------:R-:W-:-:S02]  /*5ac0*/  IMAD.IADD R20, R173, 0x1, -R20 ;  /* 0x00000001ad147824 */ /* 0x000fc400078e0a14 */
[C---:B------:R-:W-:Y:S01]  /*5ad0*/  FMUL R35, R5.reuse, R6 ;  /* 0x0000000605237220 */ /* 0x040fe20000400000 */
        /* <DEDUP_REMOVED lines=25> */
[----:B------:R-:W-:Y:S01]  /*5c70*/  FMUL R9, R5, R136 ;  /* 0x0000008805097220 */ /* 0x000fe20000400000 */
[----:B------:R-:W-:Y:S01]  /*5c80*/  MOV R5, 0x3dc6b27f ;  /* 0x3dc6b27f00057802 */ /* 0x000fe20000000f00 */
[----:B------:R-:W-:Y:S01]  /*5c90*/  FADD R17, R17, -1 ;  /* 0xbf80000011117421 */ /* 0x000fe20000000000 */
[----:B------:R-:W-:Y:S01]  /*5ca0*/  FADD R20, R20, -1 ;  /* 0xbf80000014147421 */ /* 0x000fe20000000000 */
[----:B------:R-:W-:Y:S01]  /*5cb0*/  FFMA.FTZ R19, R19, 1.1920928955078125e-07, R4 ;  /* 0x3400000013137823 */ /* 0x000fe20000010004 */
[----:B------:R-:W-:Y:S01]  /*5cc0*/  @P1 FMUL R171, R171, 0.25 ;  /* 0x3e800000abab1820 */ /* 0x000fe20000400000 */
[-C--:B------:R-:W-:Y:S01]  /*5cd0*/  FFMA.FTZ R4, R17, R5.reuse, -0.16845393180847167969 ;  /* 0xbe2c7f3011047423 */ /* 0x080fe20000010005 */
[C---:B------:R-:W-:Y:S01]  /*5ce0*/  FFMA.FTZ R5, R20.reuse, R5, -0.16845393180847167969 ;  /* 0xbe2c7f3014057423 */ /* 0x040fe20000010005 */
[----:B------:R-:W-:Y:S01]  /*5cf0*/  FSEL R18, RZ, -23, P3 ;  /* 0xc1b80000ff127808 */ /* 0x000fe20001800000 */
[----:B------:R-:W-:Y:S01]  /*5d00*/  @!P2 FMUL R171, R171, 16777216 ;  /* 0x4b800000ababa820 */ /* 0x000fe20000400000 */
[----:B------:R-:W-:Y:S01]  /*5d10*/  FFMA.FTZ R4, R17, R4, 0.1716887056827545166 ;  /* 0x3e2fcf2a11047423 */ /* 0x000fe20000010004 */
[C---:B------:R-:W-:Y:S01]  /*5d20*/  FFMA.FTZ R5, R20.reuse, R5, 0.1716887056827545166 ;  /* 0x3e2fcf2a14057423 */ /* 0x040fe20000010005 */
[----:B------:R-:W-:Y:S01]  /*5d30*/  @!P2 FMUL R31, R31, 16777216 ;  /* 0x4b8000001f1fa820 */ /* 0x000fe20000400000 */
[----:B------:R-:W0:Y:S01]  /*5d40*/  MUFU.RCP R6, R171 ;  /* 0x000000ab00067308 */ /* 0x000e220000001000 */
[----:B------:R-:W-:Y:S01]  /*5d50*/  FFMA.FTZ R4, R17, R4, -0.17900948226451873779 ;  /* 0xbe374e4311047423 */ /* 0x000fe20000010004 */
[C---:B------:R-:W-:Y:S01]  /*5d60*/  FFMA.FTZ R5, R20.reuse, R5, -0.17900948226451873779 ;  /* 0xbe374e4314057423 */ /* 0x040fe20000010005 */
[----:B------:R-:W-:Y:S01]  /*5d70*/  @!P2 FMUL R23, R23, 16777216 ;  /* 0x4b8000001717a820 */ /* 0x000fe20000400000 */
[----:B------:R-:W-:Y:S01]  /*5d80*/  @!P2 FMUL R43, R43, 16777216 ;  /* 0x4b8000002b2ba820 */ /* 0x000fe20000400000 */
[----:B------:R-:W-:Y:S01]  /*5d90*/  FFMA.FTZ R4, R17, R4, 0.20512372255325317383 ;  /* 0x3e520bf411047423 */ /* 0x000fe20000010004 */
[C---:B------:R-:W-:Y:S01]  /*5da0*/  FFMA.FTZ R5, R20.reuse, R5, 0.20512372255325317383 ;  /* 0x3e520bf414057423 */ /* 0x040fe20000010005 */
[----:B------:R-:W-:Y:S01]  /*5db0*/  @!P2 FMUL R63, R63, 16777216 ;  /* 0x4b8000003f3fa820 */ /* 0x000fe20000400000 */
[----:B------:R-:W-:Y:S01]  /*5dc0*/  @!P2 FMUL R103, R103, 16777216 ;  /* 0x4b8000006767a820 */ /* 0x000fe20000400000 */
[----:B------:R-:W-:Y:S01]  /*5dd0*/  FFMA.FTZ R4, R17, R4, -0.24046532809734344482 ;  /* 0xbe763c8b11047423 */ /* 0x000fe20000010004 */
[C---:B------:R-:W-:Y:S01]  /*5de0*/  FFMA.FTZ R5, R20.reuse, R5, -0.24046532809734344482 ;  /* 0xbe763c8b14057423 */ /* 0x040fe20000010005 */
[----:B------:R-:W-:Y:S01]  /*5df0*/  @!P2 FMUL R105, R105, 16777216 ;  /* 0x4b8000006969a820 */ /* 0x000fe20000400000 */
[----:B------:R-:W-:Y:S01]  /*5e00*/  @!P2 FMUL R107, R107, 16777216 ;  /* 0x4b8000006b6ba820 */ /* 0x000fe20000400000 */
[----:B------:R-:W-:Y:S01]  /*5e10*/  @!P2 FMUL R109, R109, 16777216 ;  /* 0x4b8000006d6da820 */ /* 0x000fe20000400000 */
[----:B------:R-:W-:Y:S01]  /*5e20*/  FFMA.FTZ R5, R20, R5, 0.28857114911079406738 ;  /* 0x3e93bf9914057423 */ /* 0x000fe20000010005 */
        /* <DEDUP_REMOVED lines=24> */
[----:B------:R-:W-:Y:S01]  /*5fb0*/  FFMA.FTZ R4, R17, R4, 0.28857114911079406738 ;  /* 0x3e93bf9911047423 */ /* 0x000fe20000010004 */
[----:B------:R-:W-:-:S02]  /*5fc0*/  IMAD.IADD R46, R46, 0x1, R25 ;  /* 0x000000012e2e7824 */ /* 0x000fc400078e0219 */
[----:B------:R-:W-:Y:S01]  /*5fd0*/  FFMA.FTZ R18, R21, 1.1920928955078125e-07, R18 ;  /* 0x3400000015127823 */ /* 0x000fe20000010012 */
[----:B0-----:R-:W-:Y:S01]  /*5fe0*/  FMUL R44, R6, R31 ;  /* 0x0000001f062c7220 */ /* 0x001fe20000400000 */
[----:B------:R-:W-:Y:S01]  /*5ff0*/  FFMA.FTZ R7, R20, R5, -0.36067417263984680176 ;  /* 0xbeb8aa4914077423 */ /* 0x000fe20000010005 */
        /* <DEDUP_REMOVED lines=31> */
[----:B------:R-:W-:Y:S01]  /*61f0*/  FFMA.FTZ R6, R17, R4, -0.36067417263984680176 ;  /* 0xbeb8aa4911067423 */ /* 0x000fe20000010004 */
[C---:B------:R-:W-:Y:S01]  /*6200*/  FFMA.FTZ R7, R20.reuse, R7, 0.48089820146560668945 ;  /* 0x3ef6384a14077423 */ /* 0x040fe20000010007 */
[----:B------:R-:W-:Y:S01]  /*6210*/  F2FP.BF16.F32.PACK_AB R13, R13, R64 ;  /* 0x000000400d0d723e */ /* 0x000fe200000010ff */
[----:B------:R-:W0:Y:S01]  /*6220*/  S2R R214, SR_CTAID.X ;  /* 0x0000000000d67919 */ /* 0x000e220000002500 */
[----:B------:R-:W-:Y:S01]  /*6230*/  FFMA.FTZ R6, R17, R6, 0.48089820146560668945 ;  /* 0x3ef6384a11067423 */ /* 0x000fe20000010006 */
[----:B------:R-:W-:Y:S01]  /*6240*/  FFMA.FTZ R7, R20, R7, -0.72134751081466674805 ;  /* 0xbf38aa3b14077423 */ /* 0x000fe20000010007 */
[----:B------:R-:W-:Y:S01]  /*6250*/  F2FP.BF16.F32.PACK_AB R5, R161, R8 ;  /* 0x00000008a105723e */ /* 0x000fe200000010ff */
[----:B------:R-:W-:Y:S01]  /*6260*/  ULDC.64 UR4, c[0x0][0x270] ;  /* 0x00009c0000047ab9 */ /* 0x000fe20000000a00 */
[----:B------:R-:W-:Y:S01]  /*6270*/  FFMA.FTZ R8, R17, R6, -0.72134751081466674805 ;  /* 0xbf38aa3b11087423 */ /* 0x000fe20000010006 */
[----:B------:R-:W-:Y:S01]  /*6280*/  F2FP.BF16.F32.PACK_AB R6, R132, R9 ;  /* 0x000000098406723e */ /* 0x000fe200000010ff */
[----:B------:R-:W-:Y:S01]  /*6290*/  FMUL R9, R20, R7 ;  /* 0x0000000714097220 */ /* 0x000fe20000400000 */
[----:B------:R-:W-:Y:S01]  /*62a0*/  F2FP.BF16.F32.PACK_AB R4, R163, R62 ;  /* 0x0000003ea304723e */ /* 0x000fe200000010ff */
[C---:B------:R-:W-:Y:S01]  /*62b0*/  FMUL R8, R17.reuse, R8 ;  /* 0x0000000811087220 */ /* 0x040fe20000400000 */
[----:B------:R-:W-:Y:S01]  /*62c0*/  F2FP.BF16.F32.PACK_AB R7, R130, R165 ;  /* 0x000000a58207723e */ /* 0x000fe200000010ff */
[----:B------:R-:W-:Y:S01]  /*62d0*/  BAR.SYNC.DEFER_BLOCKING 0x0 ;  /* 0x0000000000007b1d */ /* 0x000fe20000010000 */
[----:B------:R-:W-:Y:S01]  /*62e0*/  F2FP.BF16.F32.PACK_AB R12, R12, R159 ;  /* 0x0000009f0c0c723e */ /* 0x000fe200000010ff */
[----:B------:R-:W-:Y:S01]  /*62f0*/  FMUL R8, R17, R8 ;  /* 0x0000000811087220 */ /* 0x000fe20000400000 */
[----:B------:R-:W-:Y:S01]  /*6300*/  F2FP.BF16.F32.PACK_AB R14, R14, R155 ;  /* 0x0000009b0e0e723e */ /* 0x000fe200000010ff */
[----:B------:R-:W-:Y:S01]  /*6310*/  FMUL R9, R20, R9 ;  /* 0x0000000914097220 */ /* 0x000fe20000400000 */
[----:B------:R-:W-:Y:S01]  /*6320*/  F2FP.BF16.F32.PACK_AB R15, R15, R126 ;  /* 0x0000007e0f0f723e */ /* 0x000fe200000010ff */
[----:B------:R-:W-:Y:S01]  /*6330*/  FFMA.FTZ R8, R17, 1.4426950216293334961, R8 ;  /* 0x3fb8aa3b11087823 */ /* 0x000fe20000010008 */
[----:B------:R-:W-:Y:S01]  /*6340*/  ISETP.GE.U32.AND P1, PT, R76, 0x7f800000, PT ;  /* 0x7f8000004c00780c */ /* 0x000fe20003f26070 */
[----:B------:R-:W-:Y:S01]  /*6350*/  FFMA.FTZ R9, R20, 1.4426950216293334961, R9 ;  /* 0x3fb8aa3b14097823 */ /* 0x000fe20000010009 */
[----:B------:R-:W-:Y:S01]  /*6360*/  F2FP.BF16.F32.PACK_AB R17, R10, R147 ;  /* 0x000000930a11723e */ /* 0x000fe200000010ff */
[----:B------:R-:W-:Y:S01]  /*6370*/  FADD R63, R19, R8 ;  /* 0x00000008133f7221 */ /* 0x000fe20000000000 */
[----:B------:R-:W-:Y:S01]  /*6380*/  F2FP.BF16.F32.PACK_AB R19, R116, R11 ;  /* 0x0000000b7413723e */ /* 0x000fe200000010ff */
[----:B------:R-:W-:Y:S01]  /*6390*/  FADD R62, R18, R9 ;  /* 0x00000009123e7221 */ /* 0x000fe20000000000 */
[----:B------:R-:W-:Y:S01]  /*63a0*/  ISETP.GE.U32.AND P2, PT, R173, 0x7f800000, PT ;  /* 0x7f800000ad00780c */ /* 0x000fe20003f46070 */
[----:B------:R-:W-:Y:S01]  /*63b0*/  UIMAD UR4, UR6, UR4, URZ ;  /* 0x00000004060472a4 */ /* 0x000fe2000f8e023f */
[----:B------:R-:W-:-:S02]  /*63c0*/  F2FP.BF16.F32.PACK_AB R16, R16, R149 ;  /* 0x000000951010723e */ /* 0x000fc400000010ff */
[C---:B------:R-:W-:Y:S02]  /*63d0*/  LEA R101, R2.reuse, R98, 0x1 ;  /* 0x0000006202657211 */ /* 0x040fe400078e08ff */
[----:B------:R-:W-:Y:S01]  /*63e0*/  F2FP.BF16.F32.PACK_AB R20, R129, R72 ;  /* 0x000000488114723e */ /* 0x000fe200000010ff */
[----:B------:R-:W-:Y:S01]  /*63f0*/  @P1 IMAD.MOV.U32 R8, RZ, RZ, 0x7f800000 ;  /* 0x7f800000ff081424 */ /* 0x000fe200078e00ff */
[----:B------:R-:W-:Y:S01]  /*6400*/  F2FP.BF16.F32.PACK_AB R21, R21, R68 ;  /* 0x000000441515723e */ /* 0x000fe200000010ff */
[----:B------:R-:W-:Y:S01]  /*6410*/  IMAD R3, R2, 0x2, R101 ;  /* 0x0000000202037824 */ /* 0x000fe200078e0265 */
[----:B------:R-:W-:Y:S01]  /*6420*/  F2FP.BF16.F32.PACK_AB R22, R22, R141 ;  /* 0x0000008d1616723e */ /* 0x000fe200000010ff */
[----:B------:R1:W-:Y:S01]  /*6430*/  STSM.16.M88.4 [R46], R4 ;  /* 0x000000042e007844 */ /* 0x0003e20000000200 */
[----:B------:R-:W-:Y:S01]  /*6440*/  @P1 FFMA.FTZ R63, R76, R8, +INF ;  /* 0x7f8000004c3f1423 */ /* 0x000fe20000010008 */
[----:B------:R-:W-:Y:S01]  /*6450*/  @P2 IMAD.MOV.U32 R18, RZ, RZ, 0x7f800000 ;  /* 0x7f800000ff122424 */ /* 0x000fe200078e00ff */
[----:B------:R-:W-:Y:S01]  /*6460*/  F2FP.BF16.F32.PACK_AB R23, R108, R139 ;  /* 0x0000008b6c17723e */ /* 0x000fe200000010ff */
[----:B------:R-:W-:Y:S01]  /*6470*/  BAR.SYNC.DEFER_BLOCKING 0x0 ;  /* 0x0000000000007b1d */ /* 0x000fe20000010000 */
[----:B------:R-:W-:-:S02]  /*6480*/  IMAD R99, R2, 0x2, R3 ;  /* 0x0000000202637824 */ /* 0x000fc400078e0203 */
[----:B------:R-:W-:Y:S01]  /*6490*/  @P2 FFMA.FTZ R62, R173, R18, +INF ;  /* 0x7f800000ad3e2423 */ /* 0x000fe20000010012 */
[----:B------:R-:W-:Y:S01]  /*64a0*/  F2FP.BF16.F32.PACK_AB R18, R118, R145 ;  /* 0x000000917612723e */ /* 0x000fe200000010ff */
[----:B------:R-:W-:Y:S01]  /*64b0*/  IMAD R82, R2, 0x2, R99 ;  /* 0x0000000202527824 */ /* 0x000fe200078e0263 */
[----:B------:R-:W-:Y:S02]  /*64c0*/  F2FP.BF16.F32.PACK_AB R28, R28, R31 ;  /* 0x0000001f1c1c723e */ /* 0x000fe400000010ff */
[----:B------:R-:W-:Y:S01]  /*64d0*/  F2FP.BF16.F32.PACK_AB R29, R29, R60 ;  /* 0x0000003c1d1d723e */ /* 0x000fe200000010ff */
[----:B------:R-:W-:Y:S01]  /*64e0*/  IMAD R50, R2, 0x2, R82 ;  /* 0x0000000202327824 */ /* 0x000fe200078e0252 */
[----:B------:R-:W-:Y:S02]  /*64f0*/  F2FP.BF16.F32.PACK_AB R30, R30, R131 ;  /* 0x000000831e1e723e */ /* 0x000fe400000010ff */
[----:B-1----:R-:W-:Y:S01]  /*6500*/  LOP3.LUT R4, R219, 0xff, RZ, 0xc0, !PT ;  /* 0x000000ffdb047812 */ /* 0x002fe200078ec0ff */
[----:B------:R-:W-:Y:S01]  /*6510*/  IMAD R54, R2, 0x2, R50 ;  /* 0x0000000202367824 */ /* 0x000fe200078e0232 */
[----:B------:R-:W-:-:S02]  /*6520*/  F2FP.BF16.F32.PACK_AB R31, R100, R121 ;  /* 0x00000079641f723e */ /* 0x000fc400000010ff */
[----:B------:R-:W-:Y:S01]  /*6530*/  LEA R64, R4, UR7, 0x4 ;  /* 0x0000000704407c11 */ /* 0x000fe2000f8e20ff */
[----:B------:R-:W-:Y:S01]  /*6540*/  IMAD R47, R2, 0x2, R54 ;  /* 0x00000002022f7824 */ /* 0x000fe200078e0236 */
[----:B------:R-:W-:Y:S02]  /*6550*/  F2FP.BF16.F32.PACK_AB R24, R24, R57 ;  /* 0x000000391818723e */ /* 0x000fe400000010ff */
[----:B------:R-:W-:Y:S01]  /*6560*/  F2FP.BF16.F32.PACK_AB R25, R25, R56 ;  /* 0x000000381919723e */ /* 0x000fe200000010ff */
[----:B------:R-:W-:Y:S01]  /*6570*/  IMAD R58, R2, 0x2, R47 ;  /* 0x00000002023a7824 */ /* 0x000fe200078e022f */
[----:B------:R-:W-:Y:S01]  /*6580*/  F2FP.BF16.F32.PACK_AB R26, R26, R41 ;  /* 0x000000291a1a723e */ /* 0x000fe200000010ff */
[----:B------:R-:W1:Y:S01]  /*6590*/  LDC.64 R56, c[0x0][0x228] ;  /* 0x00008a00ff387b82 */ /* 0x000e620000000a00 */
[----:B------:R-:W2:Y:S01]  /*65a0*/  LDS.128 R4, [R64] ;  /* 0x0000000040047984 */ /* 0x000ea20000000c00 */
[----:B------:R-:W-:Y:S01]  /*65b0*/  IMAD R51, R2, 0x2, R58 ;  /* 0x0000000202337824 */ /* 0x000fe200078e023a */
[----:B------:R-:W-:-:S05]  /*65c0*/  F2FP.BF16.F32.PACK_AB R27, R27, R40 ;  /* 0x000000281b1b723e */ /* 0x000fca00000010ff */
[----:B------:R-:W-:Y:S01]  /*65d0*/  BAR.SYNC.DEFER_BLOCKING 0x0 ;  /* 0x0000000000007b1d */ /* 0x000fe20000010000 */
[----:B------:R-:W-:Y:S02]  /*65e0*/  LOP3.LUT R218, R219, 0x7f, RZ, 0xc0, !PT ;  /* 0x0000007fdbda7812 */ /* 0x000fe400078ec0ff */
[----:B------:R-:W-:Y:S02]  /*65f0*/  LEA R78, R2, R51, 0x1 ;  /* 0x00000033024e7211 */ /* 0x000fe400078e08ff */
[----:B------:R-:W-:Y:S01]  /*6600*/  F2FP.BF16.F32.PACK_AB R34, R34, R37 ;  /* 0x000000252222723e */ /* 0x000fe200000010ff */
[----:B0-----:R-:W-:Y:S01]  /*6610*/  IMAD R214, R214, 0x80, R218 ;  /* 0x00000080d6d67824 */ /* 0x001fe200078e02da */
[----:B------:R-:W-:Y:S01]  /*6620*/  F2FP.BF16.F32.PACK_AB R35, R35, R36 ;  /* 0x000000242323723e */ /* 0x000fe200000010ff */
[----:B------:R-:W-:Y:S01]  /*6630*/  IMAD R66, R2, 0x2, R78 ;  /* 0x0000000202427824 */ /* 0x000fe200078e024e */
[----:B------:R-:W-:Y:S01]  /*6640*/  FSETP.NEU.AND P0, PT, R76, RZ, PT ;  /* 0x000000ff4c00720b */ /* 0x000fe20003f0d000 */
[----:B------:R-:W-:Y:S01]  /*6650*/  IMAD R40, R214, UR5, RZ ;  /* 0x00000005d6287c24 */ /* 0x000fe2000f8e02ff */
[----:B------:R-:W-:Y:S01]  /*6660*/  USHF.L.U32 UR5, UR4, 0x1, URZ ;  /* 0x0000000104057899 */ /* 0x000fe2000800063f */
[----:B------:R-:W-:Y:S01]  /*6670*/  IMAD R55, R2, 0x2, R66 ;  /* 0x0000000202377824 */ /* 0x000fe200078e0242 */
[----:B------:R-:W-:-:S02]  /*6680*/  FSETP.NEU.AND P1, PT, R173, RZ, PT ;  /* 0x000000ffad00720b */ /* 0x000fc40003f2d000 */
[----:B------:R-:W-:Y:S01]  /*6690*/  FSEL R63, R63, -INF , P0 ;  /* 0xff8000003f3f7808 */ /* 0x000fe20000000000 */
[----:B------:R-:W-:-:S04]  /*66a0*/  IMAD R70, R2, 0x2, R55 ;  /* 0x0000000202467824 */ /* 0x000fc800078e0237 */
[C---:B------:R-:W-:Y:S02]  /*66b0*/  IMAD R59, R2.reuse, 0x2, R70 ;  /* 0x00000002023b7824 */ /* 0x040fe400078e0246 */
[----:B------:R-:W-:Y:S01]  /*66c0*/  FFMA R222, R63, 0.69314718246459960938, R222 ;  /* 0x3f3172183fde7823 */ /* 0x000fe200000000de */
[----:B------:R-:W-:Y:S01]  /*66d0*/  STSM.16.M88.4 [R46], R12 ;  /* 0x0000000c2e007844 */ /* 0x000fe20000000200 */
[C---:B------:R-:W-:Y:S01]  /*66e0*/  IMAD R74, R2.reuse, 0x2, R59 ;  /* 0x00000002024a7824 */ /* 0x040fe200078e023b */
[----:B------:R-:W-:Y:S03]  /*66f0*/  BAR.SYNC.DEFER_BLOCKING 0x0 ;  /* 0x0000000000007b1d */ /* 0x000fe60000010000 */
[----:B------:R-:W-:-:S04]  /*6700*/  IMAD R67, R2, 0x2, R74 ;  /* 0x0000000202437824 */ /* 0x000fc800078e024a */
[----:B------:R-:W-:-:S05]  /*6710*/  IMAD R69, R2, 0x2, R67 ;  /* 0x0000000202457824 */ /* 0x000fca00078e0243 */
[----:B------:R-:W-:-:S05]  /*6720*/  LEA R71, R2, R69, 0x1 ;  /* 0x0000004502477211 */ /* 0x000fca00078e08ff */
[----:B------:R-:W-:-:S04]  /*6730*/  IMAD R73, R2, 0x2, R71 ;  /* 0x0000000202497824 */ /* 0x000fc800078e0247 */
[----:B------:R-:W-:-:S04]  /*6740*/  IMAD R75, R2, 0x2, R73 ;  /* 0x00000002024b7824 */ /* 0x000fc800078e0249 */
[C---:B------:R-:W-:Y:S01]  /*6750*/  IMAD R77, R2.reuse, 0x2, R75 ;  /* 0x00000002024d7824 */ /* 0x040fe200078e024b */
[----:B------:R-:W0:Y:S03]  /*6760*/  LDS.128 R8, [R64] ;  /* 0x0000000040087984 */ /* 0x000e260000000c00 */
[C---:B------:R-:W-:Y:S01]  /*6770*/  IMAD R79, R2.reuse, 0x2, R77 ;  /* 0x00000002024f7824 */ /* 0x040fe200078e024d */
[----:B------:R-:W-:Y:S03]  /*6780*/  BAR.SYNC.DEFER_BLOCKING 0x0 ;  /* 0x0000000000007b1d */ /* 0x000fe60000010000 */
[----:B------:R-:W-:-:S04]  /*6790*/  IMAD R81, R2, 0x2, R79 ;  /* 0x0000000202517824 */ /* 0x000fc800078e024f */
[----:B------:R-:W-:-:S04]  /*67a0*/  IMAD R83, R2, 0x2, R81 ;  /* 0x0000000202537824 */ /* 0x000fc800078e0251 */
[----:B------:R-:W-:-:S04]  /*67b0*/  IMAD R85, R2, 0x2, R83 ;  /* 0x0000000202557824 */ /* 0x000fc800078e0253 */
[----:B------:R-:W-:-:S05]  /*67c0*/  IMAD R96, R2, 0x2, R85 ;  /* 0x0000000202607824 */ /* 0x000fca00078e0255 */
[C---:B------:R-:W-:Y:S01]  /*67d0*/  LEA R95, R2.reuse, R96, 0x1 ;  /* 0x00000060025f7211 */ /* 0x040fe200078e08ff */
[----:B------:R-:W-:Y:S04]  /*67e0*/  STSM.16.M88.4 [R46], R16 ;  /* 0x000000102e007844 */ /* 0x000fe80000000200 */
[C---:B------:R-:W-:Y:S01]  /*67f0*/  IMAD R94, R2.reuse, 0x2, R95 ;  /* 0x00000002025e7824 */ /* 0x040fe200078e025f */
[----:B------:R-:W-:Y:S03]  /*6800*/  BAR.SYNC.DEFER_BLOCKING 0x0 ;  /* 0x0000000000007b1d */ /* 0x000fe60000010000 */
[----:B------:R-:W-:-:S04]  /*6810*/  IMAD R93, R2, 0x2, R94 ;  /* 0x00000002025d7824 */ /* 0x000fc800078e025e */
[----:B------:R-:W-:-:S04]  /*6820*/  IMAD R92, R2, 0x2, R93 ;  /* 0x00000002025c7824 */ /* 0x000fc800078e025d */
[----:B------:R-:W-:-:S04]  /*6830*/  IMAD R91, R2, 0x2, R92 ;  /* 0x00000002025b7824 */ /* 0x000fc800078e025c */
[----:B------:R-:W-:-:S05]  /*6840*/  IMAD R90, R2, 0x2, R91 ;  /* 0x00000002025a7824 */ /* 0x000fca00078e025b */
[----:B------:R-:W-:-:S05]  /*6850*/  LEA R89, R2, R90, 0x1 ;  /* 0x0000005a02597211 */ /* 0x000fca00078e08ff */
[C---:B------:R-:W-:Y:S01]  /*6860*/  IMAD R88, R2.reuse, 0x2, R89 ;  /* 0x0000000202587824 */ /* 0x040fe200078e0259 */
[----:B------:R-:W3:Y:S03]  /*6870*/  LDS.128 R12, [R64] ;  /* 0x00000000400c7984 */ /* 0x000ee60000000c00 */
[C---:B------:R-:W-:Y:S01]  /*6880*/  IMAD R87, R2.reuse, 0x2, R88 ;  /* 0x0000000202577824 */ /* 0x040fe200078e0258 */
[----:B------:R-:W-:Y:S03]  /*6890*/  BAR.SYNC.DEFER_BLOCKING 0x0 ;  /* 0x0000000000007b1d */ /* 0x000fe60000010000 */
[----:B------:R-:W-:-:S04]  /*68a0*/  IMAD R86, R2, 0x2, R87 ;  /* 0x0000000202567824 */ /* 0x000fc800078e0257 */
[----:B------:R-:W-:-:S04]  /*68b0*/  IMAD R65, R2, 0x2, R86 ;  /* 0x0000000202417824 */ /* 0x000fc800078e0256 */
[----:B------:R-:W-:-:S04]  /*68c0*/  IMAD R97, R2, 0x2, R65 ;  /* 0x0000000202617824 */ /* 0x000fc800078e0241 */
[----:B------:R-:W-:-:S04]  /*68d0*/  IMAD R105, R2, 0x2, R97 ;  /* 0x0000000202697824 */ /* 0x000fc800078e0261 */
[----:B------:R-:W-:-:S04]  /*68e0*/  IMAD R103, R2, 0x2, R105 ;  /* 0x0000000202677824 */ /* 0x000fc800078e0269 */
[C---:B------:R-:W-:Y:S01]  /*68f0*/  IMAD R109, R2.reuse, 0x2, R103 ;  /* 0x00000002026d7824 */ /* 0x040fe200078e0267 */
[----:B------:R-:W-:Y:S03]  /*6900*/  STSM.16.M88.4 [R46], R20 ;  /* 0x000000142e007844 */ /* 0x000fe60000000200 */
[C---:B------:R-:W-:Y:S01]  /*6910*/  IMAD R107, R2.reuse, 0x2, R109 ;  /* 0x00000002026b7824 */ /* 0x040fe200078e026d */
[----:B------:R-:W-:Y:S03]  /*6920*/  BAR.SYNC.DEFER_BLOCKING 0x0 ;  /* 0x0000000000007b1d */ /* 0x000fe60000010000 */
[----:B------:R-:W-:-:S05]  /*6930*/  IMAD R111, R2, 0x2, R107 ;  /* 0x00000002026f7824 */ /* 0x000fca00078e026b */
[----:B------:R-:W-:-:S05]  /*6940*/  LEA R113, R2, R111, 0x1 ;  /* 0x0000006f02717211 */ /* 0x000fca00078e08ff */
[----:B------:R-:W-:-:S04]  /*6950*/  IMAD R135, R2, 0x2, R113 ;  /* 0x0000000202877824 */ /* 0x000fc800078e0271 */
[----:B------:R-:W-:-:S04]  /*6960*/  IMAD R137, R2, 0x2, R135 ;  /* 0x0000000202897824 */ /* 0x000fc800078e0287 */
[C---:B------:R-:W-:Y:S01]  /*6970*/  IMAD R133, R2.reuse, 0x2, R137 ;  /* 0x0000000202857824 */ /* 0x040fe200078e0289 */
[----:B------:R-:W4:Y:S03]  /*6980*/  LDS.128 R16, [R64] ;  /* 0x0000000040107984 */ /* 0x000f260000000c00 */
        /* <DEDUP_REMOVED lines=8> */
[----:B------:R2:W-:Y:S03]  /*6a10*/  STSM.16.M88.4 [R46], R28 ;  /* 0x0000001c2e007844 */ /* 0x0005e60000000200 */
[C---:B------:R-:W-:Y:S01]  /*6a20*/  IMAD R121, R2.reuse, 0x2, R129 ;  /* 0x0000000202797824 */ /* 0x040fe200078e0281 */
[----:B------:R-:W-:Y:S03]  /*6a30*/  BAR.SYNC.DEFER_BLOCKING 0x0 ;  /* 0x0000000000007b1d */ /* 0x000fe60000010000 */
[----:B------:R-:W-:-:S04]  /*6a40*/  IMAD R131, R2, 0x2, R121 ;  /* 0x0000000202837824 */ /* 0x000fc800078e0279 */
[----:B------:R-:W-:-:S04]  /*6a50*/  IMAD R139, R2, 0x2, R131 ;  /* 0x00000002028b7824 */ /* 0x000fc800078e0283 */
[----:B------:R-:W-:Y:S01]  /*6a60*/  IMAD R143, R2, 0x2, R139 ;  /* 0x00000002028f7824 */ /* 0x000fe200078e028b */
[----:B--2---:R-:W-:Y:S02]  /*6a70*/  F2FP.BF16.F32.PACK_AB R28, R49, R52 ;  /* 0x00000034311c723e */ /* 0x004fe400000010ff */
[----:B------:R-:W-:Y:S02]  /*6a80*/  F2FP.BF16.F32.PACK_AB R29, R48, R53 ;  /* 0x00000035301d723e */ /* 0x000fe400000010ff */
[----:B------:R-:W-:Y:S01]  /*6a90*/  F2FP.BF16.F32.PACK_AB R30, R33, R38 ;  /* 0x00000026211e723e */ /* 0x000fe200000010ff */
[----:B------:R-:W-:Y:S01]  /*6aa0*/  IMAD.SHL.U32 R33, R40, 0x2, RZ ;  /* 0x0000000228217824 */ /* 0x000fe200078e00ff */
[----:B------:R-:W-:Y:S01]  /*6ab0*/  F2FP.BF16.F32.PACK_AB R31, R32, R39 ;  /* 0x00000027201f723e */ /* 0x000fe200000010ff */
[----:B------:R-:W-:Y:S01]  /*6ac0*/  IMAD.HI R40, R40, 0x2, RZ ;  /* 0x0000000228287827 */ /* 0x000fe200078e02ff */
[----:B------:R-:W-:Y:S02]  /*6ad0*/  F2FP.BF16.F32.PACK_AB R32, R44, R45 ;  /* 0x0000002d2c20723e */ /* 0x000fe400000010ff */
[----:B-1----:R-:W-:Y:S01]  /*6ae0*/  IADD3 R134, P2, P3, R33, UR5, R56 ;  /* 0x0000000521867c10 */ /* 0x002fe2000fb5e038 */
[----:B------:R-:W-:Y:S01]  /*6af0*/  UIMAD.WIDE UR4, UR4, 0x2, URZ ;  /* 0x00000002040478a5 */ /* 0x000fe2000f8e023f */
[----:B------:R-:W1:Y:S01]  /*6b00*/  LDS.128 R20, [R64] ;  /* 0x0000000040147984 */ /* 0x000e620000000c00 */
[----:B------:R-:W-:Y:S01]  /*6b10*/  F2FP.BF16.F32.PACK_AB R33, R42, R43 ;  /* 0x0000002b2a21723e */ /* 0x000fe200000010ff */
[----:B------:R-:W-:Y:S03]  /*6b20*/  BAR.SYNC.DEFER_BLOCKING 0x0 ;  /* 0x0000000000007b1d */ /* 0x000fe60000010000 */
[----:B------:R-:W-:-:S02]  /*6b30*/  IADD3.X R166, R40, UR5, R57, P2, P3 ;  /* 0x0000000528a67c10 */ /* 0x000fc400097e6439 */
[-C--:B------:R-:W-:Y:S02]  /*6b40*/  LEA R40, P2, R101, R134.reuse, 0x1 ;  /* 0x0000008665287211 */ /* 0x080fe400078408ff */
[----:B------:R-:W-:Y:S01]  /*6b50*/  LEA R38, P4, R3, R134, 0x1 ;  /* 0x0000008603267211 */ /* 0x000fe200078808ff */
[----:B------:R-:W-:Y:S01]  /*6b60*/  ULDC UR4, c[0x0][0x27c] ;  /* 0x00009f0000047ab9 */ /* 0x000fe20000000800 */
[-C--:B------:R-:W-:Y:S01]  /*6b70*/  LEA.HI.X.SX32 R41, R101, R166.reuse, 0x1, P2 ;  /* 0x000000a665297211 */ /* 0x080fe200010f0eff */
[----:B------:R-:W-:Y:S01]  /*6b80*/  UIMAD UR4, UR6, UR4, URZ ;  /* 0x00000004060472a4 */ /* 0x000fe2000f8e023f */
[----:B------:R-:W-:Y:S02]  /*6b90*/  LEA.HI.X.SX32 R39, R3, R166, 0x1, P4 ;  /* 0x000000a603277211 */ /* 0x000fe400020f0eff */
[-C--:B------:R-:W-:Y:S01]  /*6ba0*/  LEA R42, P5, R98, R134.reuse, 0x1 ;  /* 0x00000086622a7211 */ /* 0x080fe200078a08ff */
[----:B------:R-:W-:Y:S01]  /*6bb0*/  USHF.L.U32 UR6, UR4, 0x2, URZ ;  /* 0x0000000204067899 */ /* 0x000fe2000800063f */
[----:B------:R-:W-:Y:S01]  /*6bc0*/  LEA R36, P6, R82, R134, 0x1 ;  /* 0x0000008652247211 */ /* 0x000fe200078c08ff */
[----:B------:R-:W-:Y:S01]  /*6bd0*/  UIMAD.WIDE UR4, UR4, 0x4, URZ ;  /* 0x00000004040478a5 */ /* 0x000fe2000f8e023f */
[----:B------:R-:W-:-:S02]  /*6be0*/  LEA.HI.X.SX32 R43, R98, R166, 0x1, P5 ;  /* 0x000000a6622b7211 */ /* 0x000fc400028f0eff */
[----:B------:R-:W-:Y:S02]  /*6bf0*/  LEA R141, R2, R143, 0x1 ;  /* 0x0000008f028d7211 */ /* 0x000fe400078e08ff */
[----:B------:R-:W-:Y:S02]  /*6c00*/  LEA R44, P5, R50, R134, 0x1 ;  /* 0x00000086322c7211 */ /* 0x000fe400078a08ff */
[----:B------:R-:W-:Y:S01]  /*6c10*/  LEA.HI.X.SX32 R37, R82, R166, 0x1, P6 ;  /* 0x000000a652257211 */ /* 0x000fe200030f0eff */
[----:B------:R-:W-:Y:S01]  /*6c20*/  IMAD R151, R2, 0x2, R141 ;  /* 0x0000000202977824 */ /* 0x000fe200078e028d */
[----:B------:R-:W-:Y:S01]  /*6c30*/  LEA R48, P6, R51, R134, 0x1 ;  /* 0x0000008633307211 */ /* 0x000fe200078c08ff */
[----:B------:R-:W-:Y:S01]  /*6c40*/  STSM.16.M88.4 [R46], R24 ;  /* 0x000000182e007844 */ /* 0x000fe20000000200 */
[----:B------:R-:W-:Y:S01]  /*6c50*/  LEA.HI.X.SX32 R45, R50, R166, 0x1, P5 ;  /* 0x000000a6322d7211 */ /* 0x000fe200028f0eff */
[----:B------:R-:W-:Y:S01]  /*6c60*/  IMAD R163, R2, 0x2, R151 ;  /* 0x0000000202a37824 */ /* 0x000fe200078e0297 */
[----:B------:R-:W-:Y:S01]  /*6c70*/  BAR.SYNC.DEFER_BLOCKING 0x0 ;  /* 0x0000000000007b1d */ /* 0x000fe20000010000 */
[----:B------:R-:W-:-:S02]  /*6c80*/  LEA R50, P5, R78, R134, 0x1 ;  /* 0x000000864e327211 */ /* 0x000fc400078a08ff */
[----:B------:R-:W-:Y:S01]  /*6c90*/  IMAD R165, R2, 0x2, R163 ;  /* 0x0000000202a57824 */ /* 0x000fe200078e02a3 */
[-C--:B------:R-:W-:Y:S02]  /*6ca0*/  LEA.HI.X.SX32 R49, R51, R166.reuse, 0x1, P6 ;  /* 0x000000a633317211 */ /* 0x080fe400030f0eff */
[----:B------:R-:W-:Y:S01]  /*6cb0*/  LEA.HI.X.SX32 R51, R78, R166, 0x1, P5 ;  /* 0x000000a64e337211 */ /* 0x000fe200028f0eff */
[----:B------:R-:W-:Y:S01]  /*6cc0*/  IMAD R164, R2, 0x2, R165 ;  /* 0x0000000202a47824 */ /* 0x000fe200078e02a5 */
[CC--:B------:R-:W-:Y:S02]  /*6cd0*/  LEA R2, P3, R99.reuse, R134.reuse, 0x1 ;  /* 0x0000008663027211 */ /* 0x0c0fe400078608ff */
[C---:B------:R-:W-:Y:S02]  /*6ce0*/  LEA R60, P5, R74.reuse, R134, 0x1 ;  /* 0x000000864a3c7211 */ /* 0x040fe400078a08ff */
[-C--:B------:R-:W-:Y:S02]  /*6cf0*/  LEA.HI.X.SX32 R3, R99, R166.reuse, 0x1, P3 ;  /* 0x000000a663037211 */ /* 0x080fe400018f0eff */
[----:B------:R-:W-:-:S02]  /*6d00*/  LEA.HI.X.SX32 R61, R74, R166, 0x1, P5 ;  /* 0x000000a64a3d7211 */ /* 0x000fc400028f0eff */
[----:B------:R-:W-:-:S04]  /*6d10*/  LEA R74, P5, R75, R134, 0x1 ;  /* 0x000000864b4a7211 */ /* 0x000fc800078a08ff */
[----:B------:R-:W-:Y:S02]  /*6d20*/  LEA.HI.X.SX32 R75, R75, R166, 0x1, P5 ;  /* 0x000000a64b4b7211 */ /* 0x000fe400028f0eff */
[C---:B------:R-:W-:Y:S01]  /*6d30*/  LEA R84, P5, R85.reuse, R134, 0x1 ;  /* 0x0000008655547211 */ /* 0x040fe200078a08ff */
[----:B------:R-:W2:Y:S03]  /*6d40*/  LDS.128 R24, [R64] ;  /* 0x0000000040187984 */ /* 0x000ea60000000c00 */
[----:B------:R-:W-:Y:S01]  /*6d50*/  LEA.HI.X.SX32 R85, R85, R166, 0x1, P5 ;  /* 0x000000a655557211 */ /* 0x000fe200028f0eff */
[----:B------:R-:W-:Y:S01]  /*6d60*/  BAR.SYNC.DEFER_BLOCKING 0x0 ;  /* 0x0000000000007b1d */ /* 0x000fe20000010000 */
[----:B------:R-:W-:-:S04]  /*6d70*/  LEA R148, P5, R92, R134, 0x1 ;  /* 0x000000865c947211 */ /* 0x000fc800078a08ff */
[----:B------:R-:W-:Y:S02]  /*6d80*/  LEA.HI.X.SX32 R149, R92, R166, 0x1, P5 ;  /* 0x000000a65c957211 */ /* 0x000fe400028f0eff */
[-C--:B------:R-:W-:Y:S01]  /*6d90*/  LEA R92, P5, R87, R134.reuse, 0x1 ;  /* 0x00000086575c7211 */ /* 0x080fe200078a08ff */
[----:B------:R-:W-:Y:S01]  /*6da0*/  STSM.16.M88.4 [R46], R28 ;  /* 0x0000001c2e007844 */ /* 0x000fe20000000200 */
[----:B------:R-:W-:Y:S06]  /*6db0*/  BAR.SYNC.DEFER_BLOCKING 0x0 ;  /* 0x0000000000007b1d */ /* 0x000fec0000010000 */
[----:B------:R-:W2:Y:S02]  /*6dc0*/  LDS.128 R28, [R64] ;  /* 0x00000000401c7984 */ /* 0x000ea40000000c00 */
[----:B------:R-:W-:Y:S06]  /*6dd0*/  BAR.SYNC.DEFER_BLOCKING 0x0 ;  /* 0x0000000000007b1d */ /* 0x000fec0000010000 */
[----:B------:R0:W-:Y:S02]  /*6de0*/  STSM.16.M88.4 [R46], R32 ;  /* 0x000000202e007844 */ /* 0x0001e40000000200 */
[----:B------:R-:W-:Y:S01]  /*6df0*/  BAR.SYNC.DEFER_BLOCKING 0x0 ;  /* 0x0000000000007b1d */ /* 0x000fe20000010000 */
[----:B0-----:R-:W-:-:S02]  /*6e00*/  LEA R32, P2, R54, R134, 0x1 ;  /* 0x0000008636207211 */ /* 0x001fc400078408ff */
[C---:B------:R-:W-:Y:S02]  /*6e10*/  LEA R34, P4, R47.reuse, R134, 0x1 ;  /* 0x000000862f227211 */ /* 0x040fe400078808ff */
[-C--:B------:R-:W-:Y:S02]  /*6e20*/  LEA.HI.X.SX32 R33, R54, R166.reuse, 0x1, P2 ;  /* 0x000000a636217211 */ /* 0x080fe400010f0eff */
[----:B------:R-:W-:Y:S02]  /*6e30*/  LEA.HI.X.SX32 R35, R47, R166, 0x1, P4 ;  /* 0x000000a62f237211 */ /* 0x000fe400020f0eff */
[CC--:B------:R-:W-:Y:S02]  /*6e40*/  LEA R54, P4, R55.reuse, R134.reuse, 0x1 ;  /* 0x0000008637367211 */ /* 0x0c0fe400078808ff */
[----:B------:R-:W-:Y:S02]  /*6e50*/  LEA R52, P2, R66, R134, 0x1 ;  /* 0x0000008642347211 */ /* 0x000fe400078408ff */
[----:B------:R-:W-:Y:S01]  /*6e60*/  LEA.HI.X.SX32 R55, R55, R166, 0x1, P4 ;  /* 0x000000a637377211 */ /* 0x000fe200020f0eff */
[----:B------:R-:W-:Y:S01]  /*6e70*/  STG.E.U16 desc[UR40][R42.64], R4 ;  /* 0x000000042a007986 */ /* 0x000fe2000c101528 */
[----:B------:R-:W-:-:S02]  /*6e80*/  LEA R68, P4, R69, R134, 0x1 ;  /* 0x0000008645447211 */ /* 0x000fc400078808ff */
[----:B------:R-:W-:Y:S01]  /*6e90*/  LEA.HI.X.SX32 R53, R66, R166, 0x1, P2 ;  /* 0x000000a642357211 */ /* 0x000fe200010f0eff */
[----:B------:R-:W-:Y:S01]  /*6ea0*/  STG.E.U16 desc[UR40][R40.64], R5 ;  /* 0x0000000528007986 */ /* 0x000fe2000c101528 */
[----:B------:R-:W-:Y:S02]  /*6eb0*/  LEA R66, P2, R67, R134, 0x1 ;  /* 0x0000008643427211 */ /* 0x000fe400078408ff */
[----:B------:R-:W-:Y:S01]  /*6ec0*/  LEA.HI.X.SX32 R69, R69, R166, 0x1, P4 ;  /* 0x000000a645457211 */ /* 0x000fe200020f0eff */
[----:B------:R0:W-:Y:S01]  /*6ed0*/  STG.E.U16 desc[UR40][R38.64], R6 ;  /* 0x0000000626007986 */ /* 0x0001e2000c101528 */
[----:B------:R-:W-:Y:S02]  /*6ee0*/  LEA R78, P4, R79, R134, 0x1 ;  /* 0x000000864f4e7211 */ /* 0x000fe400078808ff */
[----:B------:R-:W-:Y:S01]  /*6ef0*/  LEA.HI.X.SX32 R67, R67, R166, 0x1, P2 ;  /* 0x000000a643437211 */ /* 0x000fe200010f0eff */
[----:B------:R3:W-:Y:S01]  /*6f00*/  STG.E.U16 desc[UR40][R2.64], R7 ;  /* 0x0000000702007986 */ /* 0x0007e2000c101528 */
[----:B------:R-:W-:-:S02]  /*6f10*/  LEA R76, P2, R77, R134, 0x1 ;  /* 0x000000864d4c7211 */ /* 0x000fc400078408ff */
[----:B------:R-:W-:Y:S02]  /*6f20*/  LEA.HI.X.SX32 R79, R79, R166, 0x1, P4 ;  /* 0x000000a64f4f7211 */ /* 0x000fe400020f0eff */
[----:B------:R-:W-:Y:S02]  /*6f30*/  LEA R100, P4, R95, R134, 0x1 ;  /* 0x000000865f647211 */ /* 0x000fe400078808ff */
[----:B------:R-:W-:Y:S02]  /*6f40*/  LEA.HI.X.SX32 R77, R77, R166, 0x1, P2 ;  /* 0x000000a64d4d7211 */ /* 0x000fe400010f0eff */
[----:B------:R-:W-:Y:S02]  /*6f50*/  LEA R98, P2, R96, R134, 0x1 ;  /* 0x0000008660627211 */ /* 0x000fe400078408ff */
[----:B------:R-:W-:Y:S02]  /*6f60*/  LEA.HI.X.SX32 R101, R95, R166, 0x1, P4 ;  /* 0x000000a65f657211 */ /* 0x000fe400020f0eff */
[----:B------:R-:W-:-:S02]  /*6f70*/  LEA R154, P4, R90, R134, 0x1 ;  /* 0x000000865a9a7211 */ /* 0x000fc400078808ff */
[----:B------:R-:W-:Y:S02]  /*6f80*/  LEA.HI.X.SX32 R99, R96, R166, 0x1, P2 ;  /* 0x000000a660637211 */ /* 0x000fe400010f0eff */
[----:B------:R-:W-:Y:S02]  /*6f90*/  LEA R152, P2, R91, R134, 0x1 ;  /* 0x000000865b987211 */ /* 0x000fe400078408ff */
[----:B------:R-:W-:Y:S02]  /*6fa0*/  LEA.HI.X.SX32 R155, R90, R166, 0x1, P4 ;  /* 0x000000a65a9b7211 */ /* 0x000fe400020f0eff */
[-C--:B------:R-:W-:Y:S02]  /*6fb0*/  LEA R90, P4, R65, R134.reuse, 0x1 ;  /* 0x00000086415a7211 */ /* 0x080fe400078808ff */
[----:B------:R-:W-:Y:S02]  /*6fc0*/  LEA R46, P3, R58, R134, 0x1 ;  /* 0x000000863a2e7211 */ /* 0x000fe400078608ff */
[----:B0-----:R-:W-:-:S02]  /*6fd0*/  PRMT R39, R4, 0x7632, R39 ;  /* 0x0000763204277816 */ /* 0x001fc40000000027 */
[-C--:B------:R-:W-:Y:S02]  /*6fe0*/  LEA.HI.X.SX32 R153, R91, R166.reuse, 0x1, P2 ;  /* 0x000000a65b997211 */ /* 0x080fe400010f0eff */
[----:B------:R-:W-:Y:S01]  /*6ff0*/  PRMT R41, R5, 0x7632, R41 ;  /* 0x0000763205297816 */ /* 0x000fe20000000029 */
[----:B------:R0:W-:Y:S01]  /*7000*/  STG.E.U16 desc[UR40][R36.64], R39 ;  /* 0x0000002724007986 */ /* 0x0001e2000c101528 */
[-C--:B------:R-:W-:Y:S02]  /*7010*/  LEA.HI.X.SX32 R91, R65, R166.reuse, 0x1, P4 ;  /* 0x000000a6415b7211 */ /* 0x080fe400020f0eff */
[----:B------:R-:W-:Y:S01]  /*7020*/  PRMT R43, R6, 0x7632, R43 ;  /* 0x00007632062b7816 */ /* 0x000fe2000000002b */
[----:B------:R-:W-:Y:S01]  /*7030*/  STG.E.U16 desc[UR40][R44.64], R41 ;  /* 0x000000292c007986 */ /* 0x000fe2000c101528 */
[----:B------:R-:W-:Y:S02]  /*7040*/  PRMT R65, R7, 0x7632, R65 ;  /* 0x0000763207417816 */ /* 0x000fe40000000041 */
[----:B------:R-:W-:Y:S01]  /*7050*/  LEA.HI.X.SX32 R47, R58, R166, 0x1, P3 ;  /* 0x000000a63a2f7211 */ /* 0x000fe200018f0eff */
[----:B------:R-:W-:Y:S01]  /*7060*/  STG.E.U16 desc[UR40][R32.64], R43 ;  /* 0x0000002b20007986 */ /* 0x000fe2000c101528 */
[-C--:B------:R-:W-:Y:S01]  /*7070*/  LEA R56, P3, R70, R134.reuse, 0x1 ;  /* 0x0000008646387211 */ /* 0x080fe200078608ff */
[----:B---3--:R-:W3:Y:S01]  /*7080*/  LDC.64 R6, c[0x0][0x230] ;  /* 0x00008c00ff067b82 */ /* 0x008ee20000000a00 */
[----:B------:R-:W-:Y:S01]  /*7090*/  LEA R58, P6, R59, R134, 0x1 ;  /* 0x000000863b3a7211 */ /* 0x000fe200078c08ff */
[----:B------:R-:W-:Y:S01]  /*70a0*/  STG.E.U16 desc[UR40][R34.64], R65 ;  /* 0x0000004122007986 */ /* 0x000fe2000c101528 */
[----:B------:R-:W-:-:S02]  /*70b0*/  PRMT R3, R8, 0x7632, R3 ;  /* 0x0000763208037816 */ /* 0x000fc40000000003 */
[-C--:B------:R-:W-:Y:S01]  /*70c0*/  LEA.HI.X.SX32 R57, R70, R166.reuse, 0x1, P3 ;  /* 0x000000a646397211 */ /* 0x080fe200018f0eff */
[----:B------:R-:W-:Y:S01]  /*70d0*/  STG.E.U16 desc[UR40][R46.64], R8 ;  /* 0x000000082e007986 */ /* 0x000fe2000c101528 */
[----:B------:R-:W-:Y:S02]  /*70e0*/  PRMT R4, R9, 0x7632, R4 ;  /* 0x0000763209047816 */ /* 0x000fe40000000004 */
[----:B------:R-:W-:Y:S01]  /*70f0*/  LEA.HI.X.SX32 R59, R59, R166, 0x1, P6 ;  /* 0x000000a63b3b7211 */ /* 0x000fe200030f0eff */
[----:B------:R-:W-:Y:S01]  /*7100*/  STG.E.U16 desc[UR40][R48.64], R9 ;  /* 0x0000000930007986 */ /* 0x000fe2000c101528 */
[----:B------:R-:W-:Y:S02]  /*7110*/  PRMT R5, R10, 0x7632, R5 ;  /* 0x000076320a057816 */ /* 0x000fe40000000005 */
[----:B------:R-:W-:Y:S01]  /*7120*/  PRMT R2, R11, 0x7632, R2 ;  /* 0x000076320b027816 */ /* 0x000fe20000000002 */
[----:B------:R-:W-:Y:S01]  /*7130*/  STG.E.U16 desc[UR40][R50.64], R10 ;  /* 0x0000000a32007986 */ /* 0x000fe2000c101528 */
[----:B------:R-:W-:-:S02]  /*7140*/  LEA R70, P3, R71, R134, 0x1 ;  /* 0x0000008647467211 */ /* 0x000fc400078608ff */
[----:B------:R-:W-:Y:S01]  /*7150*/  LEA R72, P6, R73, R134, 0x1 ;  /* 0x0000008649487211 */ /* 0x000fe200078c08ff */
[----:B------:R-:W-:Y:S01]  /*7160*/  STG.E.U16 desc[UR40][R52.64], R11 ;  /* 0x0000000b34007986 */ /* 0x000fe2000c101528 */
[----:B------:R-:W-:Y:S02]  /*7170*/  LEA.HI.X.SX32 R71, R71, R166, 0x1, P3 ;  /* 0x000000a647477211 */ /* 0x000fe400018f0eff */
[----:B------:R-:W-:Y:S01]  /*7180*/  LEA R80, P3, R81, R134, 0x1 ;  /* 0x0000008651507211 */ /* 0x000fe200078608ff */
[----:B------:R-:W-:Y:S01]  /*7190*/  STG.E.U16 desc[UR40][R54.64], R3 ;  /* 0x0000000336007986 */ /* 0x000fe2000c101528 */
[----:B------:R-:W-:Y:S02]  /*71a0*/  LEA.HI.X.SX32 R73, R73, R166, 0x1, P6 ;  /* 0x000000a649497211 */ /* 0x000fe400030f0eff */
[----:B------:R-:W-:Y:S01]  /*71b0*/  LEA R82, P6, R83, R134, 0x1 ;  /* 0x0000008653527211 */ /* 0x000fe200078c08ff */
[----:B------:R-:W-:Y:S01]  /*71c0*/  STG.E.U16 desc[UR40][R56.64], R4 ;  /* 0x0000000438007986 */ /* 0x000fe2000c101528 */
[----:B0-----:R-:W-:-:S02]  /*71d0*/  PRMT R37, R12, 0x7632, R37 ;  /* 0x000076320c257816 */ /* 0x001fc40000000025 */
[----:B------:R-:W-:Y:S01]  /*71e0*/  PRMT R38, R13, 0x7632, R38 ;  /* 0x000076320d267816 */ /* 0x000fe20000000026 */
[----:B------:R-:W-:Y:S01]  /*71f0*/  STG.E.U16 desc[UR40][R58.64], R5 ;  /* 0x000000053a007986 */ /* 0x000fe2000c101528 */
[----:B------:R-:W-:Y:S02]  /*7200*/  PRMT R39, R14, 0x7632, R39 ;  /* 0x000076320e277816 */ /* 0x000fe40000000027 */
[----:B------:R-:W-:Y:S01]  /*7210*/  LEA.HI.X.SX32 R81, R81, R166, 0x1, P3 ;  /* 0x000000a651517211 */ /* 0x000fe200018f0eff */
[----:B------:R4:W-:Y:S01]  /*7220*/  STG.E.U16 desc[UR40][R60.64], R2 ;  /* 0x000000023c007986 */ /* 0x0009e2000c101528 */
[----:B------:R-:W-:Y:S02]  /*7230*/  PRMT R40, R15, 0x7632, R40 ;  /* 0x000076320f287816 */ /* 0x000fe40000000028 */
[----:B------:R-:W-:Y:S01]  /*7240*/  LEA R144, P3, R94, R134, 0x1 ;  /* 0x000000865e907211 */ /* 0x000fe200078608ff */
[----:B------:R-:W-:Y:S01]  /*7250*/  STG.E.U16 desc[UR40][R66.64], R12 ;  /* 0x0000000c42007986 */ /* 0x000fe2000c101528 */
[----:B------:R-:W-:-:S02]  /*7260*/  LEA.HI.X.SX32 R83, R83, R166, 0x1, P6 ;  /* 0x000000a653537211 */ /* 0x000fc400030f0eff */
[----:B------:R-:W-:Y:S01]  /*7270*/  LEA R146, P6, R93, R134, 0x1 ;  /* 0x000000865d927211 */ /* 0x000fe200078c08ff */
[----:B------:R-:W0:Y:S01]  /*7280*/  LDS.128 R64, [R64] ;  /* 0x0000000040407984 */ /* 0x000e220000000c00 */
[----:B------:R-:W-:Y:S02]  /*7290*/  LEA.HI.X.SX32 R145, R94, R166, 0x1, P3 ;  /* 0x000000a65e917211 */ /* 0x000fe400018f0eff */
[----:B------:R-:W-:Y:S01]  /*72a0*/  LEA R94, P3, R89, R134, 0x1 ;  /* 0x00000086595e7211 */ /* 0x000fe200078608ff */
[----:B------:R-:W-:Y:S01]  /*72b0*/  STG.E.U16 desc[UR40][R68.64], R13 ;  /* 0x0000000d44007986 */ /* 0x000fe2000c101528 */
[----:B----4-:R-:W-:Y:S02]  /*72c0*/  PRMT R2, R16, 0x7632, R2 ;  /* 0x0000763210027816 */ /* 0x010fe40000000002 */
[----:B------:R-:W-:Y:S01]  /*72d0*/  LEA.HI.X.SX32 R147, R93, R166, 0x1, P6 ;  /* 0x000000a65d937211 */ /* 0x000fe200030f0eff */
[----:B------:R-:W-:Y:S01]  /*72e0*/  STG.E.U16 desc[UR40][R70.64], R14 ;  /* 0x0000000e46007986 */ /* 0x000fe2000c101528 */
[----:B------:R-:W-:-:S02]  /*72f0*/  LEA R156, P6, R88, R134, 0x1 ;  /* 0x00000086589c7211 */ /* 0x000fc400078c08ff */
[----:B------:R-:W-:Y:S01]  /*7300*/  PRMT R3, R18, 0x7632, R3 ;  /* 0x0000763212037816 */ /* 0x000fe20000000003 */
[----:B------:R4:W-:Y:S01]  /*7310*/  STG.E.U16 desc[UR40][R72.64], R15 ;  /* 0x0000000f48007986 */ /* 0x0009e2000c101528 */
[----:B------:R-:W-:Y:S02]  /*7320*/  PRMT R4, R19, 0x7632, R4 ;  /* 0x0000763213047816 */ /* 0x000fe40000000004 */
[----:B------:R-:W-:Y:S01]  /*7330*/  LEA R158, P2, R86, R134, 0x1 ;  /* 0x00000086569e7211 */ /* 0x000fe200078408ff */
[----:B------:R-:W-:Y:S01]  /*7340*/  STG.E.U16 desc[UR40][R74.64], R37 ;  /* 0x000000254a007986 */ /* 0x000fe2000c101528 */
[----:B------:R-:W-:Y:S02]  /*7350*/  LEA.HI.X.SX32 R95, R89, R166, 0x1, P3 ;  /* 0x000000a6595f7211 */ /* 0x000fe400018f0eff */
[----:B------:R-:W-:Y:S01]  /*7360*/  LEA R96, P3, R97, R134, 0x1 ;  /* 0x0000008661607211 */ /* 0x000fe200078608ff */
[----:B------:R-:W-:Y:S01]  /*7370*/  STG.E.U16 desc[UR40][R76.64], R38 ;  /* 0x000000264c007986 */ /* 0x000fe2000c101528 */
[----:B------:R-:W-:-:S02]  /*7380*/  LEA.HI.X.SX32 R157, R88, R166, 0x1, P6 ;  /* 0x000000a6589d7211 */ /* 0x000fc400030f0eff */
[----:B------:R-:W-:Y:S01]  /*7390*/  LEA R88, P6, R105, R134, 0x1 ;  /* 0x0000008669587211 */ /* 0x000fe200078c08ff */
[----:B------:R2:W-:Y:S01]  /*73a0*/  STG.E.U16 desc[UR40][R78.64], R39 ;  /* 0x000000274e007986 */ /* 0x0005e2000c101528 */
[----:B----4-:R-:W-:Y:S02]  /*73b0*/  PRMT R73, R17, 0x7632, R73 ;  /* 0x0000763211497816 */ /* 0x010fe40000000049 */
[----:B------:R-:W-:Y:S01]  /*73c0*/  LEA.HI.X.SX32 R93, R87, R166, 0x1, P5 ;  /* 0x000000a6575d7211 */ /* 0x000fe200028f0eff */
[----:B------:R-:W-:Y:S01]  /*73d0*/  STG.E.U16 desc[UR40][R80.64], R40 ;  /* 0x0000002850007986 */ /* 0x000fe2000c101528 */
[----:B------:R-:W-:Y:S02]  /*73e0*/  LEA R160, P5, R103, R134, 0x1 ;  /* 0x0000008667a07211 */ /* 0x000fe400078a08ff */
[----:B------:R-:W-:Y:S01]  /*73f0*/  LEA.HI.X.SX32 R159, R86, R166, 0x1, P2 ;  /* 0x000000a6569f7211 */ /* 0x000fe200010f0eff */
[----:B------:R-:W-:Y:S01]  /*7400*/  STG.E.U16 desc[UR40][R82.64], R16 ;  /* 0x0000001052007986 */ /* 0x000fe2000c101528 */
[----:B------:R-:W-:-:S02]  /*7410*/  LEA R86, P2, R109, R134, 0x1 ;  /* 0x000000866d567211 */ /* 0x000fc400078408ff */
[----:B-1----:R-:W-:Y:S01]  /*7420*/  PRMT R45, R21, 0x7632, R45 ;  /* 0x00007632152d7816 */ /* 0x002fe2000000002d */
[----:B------:R-:W-:Y:S01]  /*7430*/  STG.E.U16 desc[UR40][R84.64], R17 ;  /* 0x0000001154007986 */ /* 0x000fe2000c101528 */
[----:B--2---:R-:W-:Y:S02]  /*7440*/  PRMT R79, R20, 0x7632, R79 ;  /* 0x00007632144f7816 */ /* 0x004fe4000000004f */
[----:B------:R-:W-:Y:S01]  /*7450*/  LEA R102, P4, R107, R134, 0x1 ;  /* 0x000000866b667211 */ /* 0x000fe200078808ff */
[----:B------:R-:W-:Y:S01]  /*7460*/  STG.E.U16 desc[UR40][R98.64], R18 ;  /* 0x0000001262007986 */ /* 0x000fe2000c101528 */
[----:B------:R-:W-:Y:S02]  /*7470*/  LEA.HI.X.SX32 R97, R97, R166, 0x1, P3 ;  /* 0x000000a661617211 */ /* 0x000fe400018f0eff */
[----:B------:R-:W-:Y:S01]  /*7480*/  PRMT R48, R22, 0x7632, R48 ;  /* 0x0000763216307816 */ /* 0x000fe20000000030 */
[----:B------:R-:W-:Y:S01]  /*7490*/  STG.E.U16 desc[UR40][R100.64], R19 ;  /* 0x0000001364007986 */ /* 0x000fe2000c101528 */
[----:B------:R-:W-:-:S02]  /*74a0*/  LEA R106, P3, R111, R134, 0x1 ;  /* 0x000000866f6a7211 */ /* 0x000fc400078608ff */
[----:B------:R-:W-:Y:S01]  /*74b0*/  LEA.HI.X.SX32 R89, R105, R166, 0x1, P6 ;  /* 0x000000a669597211 */ /* 0x000fe200030f0eff */
[----:B------:R1:W-:Y:S01]  /*74c0*/  STG.E.U16 desc[UR40][R144.64], R2 ;  /* 0x0000000290007986 */ /* 0x0003e2000c101528 */
[----:B------:R-:W-:Y:S02]  /*74d0*/  PRMT R44, R23, 0x7632, R44 ;  /* 0x00007632172c7816 */ /* 0x000fe4000000002c */
[----:B------:R-:W-:Y:S01]  /*74e0*/  LEA R108, P6, R113, R134, 0x1 ;  /* 0x00000086716c7211 */ /* 0x000fe200078c08ff */
[----:B------:R-:W-:Y:S01]  /*74f0*/  STG.E.U16 desc[UR40][R146.64], R73 ;  /* 0x0000004992007986 */ /* 0x000fe2000c101528 */
[----:B------:R-:W-:Y:S02]  /*7500*/  LEA.HI.X.SX32 R161, R103, R166, 0x1, P5 ;  /* 0x000000a667a17211 */ /* 0x000fe400028f0eff */
[----:B------:R-:W-:Y:S01]  /*7510*/  LEA R110, P5, R135, R134, 0x1 ;  /* 0x00000086876e7211 */ /* 0x000fe200078a08ff */
[----:B------:R2:W-:Y:S01]  /*7520*/  STG.E.U16 desc[UR40][R148.64], R3 ;  /* 0x0000000394007986 */ /* 0x0005e2000c101528 */
[----:B------:R-:W-:-:S02]  /*7530*/  LEA.HI.X.SX32 R87, R109, R166, 0x1, P2 ;  /* 0x000000a66d577211 */ /* 0x000fc400010f0eff */
[----:B------:R-:W-:Y:S01]  /*7540*/  LEA R112, P2, R137, R134, 0x1 ;  /* 0x0000008689707211 */ /* 0x000fe200078408ff */
[----:B------:R4:W-:Y:S01]  /*7550*/  STG.E.U16 desc[UR40][R152.64], R4 ;  /* 0x0000000498007986 */ /* 0x0009e2000c101528 */
[----:B------:R-:W-:Y:S02]  /*7560*/  LEA.HI.X.SX32 R103, R107, R166, 0x1, P4 ;  /* 0x000000a66b677211 */ /* 0x000fe400020f0eff */
[----:B------:R-:W-:Y:S01]  /*7570*/  LEA R132, P4, R133, R134, 0x1 ;  /* 0x0000008685847211 */ /* 0x000fe200078808ff */
[----:B------:R-:W-:Y:S01]  /*7580*/  STG.E.U16 desc[UR40][R154.64], R20 ;  /* 0x000000149a007986 */ /* 0x000fe2000c101528 */
[----:B------:R-:W-:Y:S02]  /*7590*/  LEA.HI.X.SX32 R107, R111, R166, 0x1, P3 ;  /* 0x000000a66f6b7211 */ /* 0x000fe400018f0eff */
[----:B------:R-:W-:Y:S01]  /*75a0*/  LEA R122, P3, R123, R134, 0x1 ;  /* 0x000000867b7a7211 */ /* 0x000fe200078608ff */
[----:B------:R-:W-:Y:S01]  /*75b0*/  STG.E.U16 desc[UR40][R94.64], R21 ;  /* 0x000000155e007986 */ /* 0x000fe2000c101528 */
[----:B------:R-:W-:-:S02]  /*75c0*/  LEA.HI.X.SX32 R109, R113, R166, 0x1, P6 ;  /* 0x000000a6716d7211 */ /* 0x000fc400030f0eff */
[----:B------:R-:W-:Y:S01]  /*75d0*/  PRMT R54, R24, 0x7632, R54 ;  /* 0x0000763218367816 */ /* 0x000fe20000000036 */
[----:B------:R-:W-:Y:S01]  /*75e0*/  STG.E.U16 desc[UR40][R156.64], R22 ;  /* 0x000000169c007986 */ /* 0x000fe2000c101528 */
[----:B------:R-:W-:Y:S02]  /*75f0*/  LEA R114, P6, R115, R134, 0x1 ;  /* 0x0000008673727211 */ /* 0x000fe400078c08ff */
[----:B------:R-:W-:Y:S01]  /*7600*/  LEA.HI.X.SX32 R111, R135, R166, 0x1, P5 ;  /* 0x000000a6876f7211 */ /* 0x000fe200028f0eff */
[----:B------:R-:W-:Y:S01]  /*7610*/  STG.E.U16 desc[UR40][R92.64], R23 ;  /* 0x000000175c007986 */ /* 0x000fe2000c101528 */
[----:B------:R-:W-:Y:S02]  /*7620*/  PRMT R55, R25, 0x7632, R55 ;  /* 0x0000763219377816 */ /* 0x000fe40000000037 */
        /* <DEDUP_REMOVED lines=8> */
[----:B-1----:R-:W-:Y:S02]  /*76b0*/  PRMT R2, R27, 0x7632, R2 ;  /* 0x000076321b027816 */ /* 0x002fe40000000002 */
[----:B------:R-:W-:Y:S01]  /*76c0*/  LEA R126, P4, R127, R134, 0x1 ;  /* 0x000000867f7e7211 */ /* 0x000fe200078808ff */
[----:B------:R-:W-:Y:S01]  /*76d0*/  STG.E.U16 desc[UR40][R88.64], R44 ;  /* 0x0000002c58007986 */ /* 0x000fe2000c101528 */
[----:B------:R-:W-:-:S02]  /*76e0*/  LEA.HI.X.SX32 R123, R123, R166, 0x1, P3 ;  /* 0x000000a67b7b7211 */ /* 0x000fc400018f0eff */
        /* <DEDUP_REMOVED lines=8> */
[----:B------:R-:W-:-:S02]  /*7770*/  LEA.HI.X.SX32 R117, R117, R166, 0x1, P2 ;  /* 0x000000a675757211 */ /* 0x000fc400010f0eff */
[----:B------:R-:W-:Y:S01]  /*7780*/  LEA R130, P2, R131, R134, 0x1 ;  /* 0x0000008683827211 */ /* 0x000fe200078408ff */
[----:B------:R-:W-:Y:S01]  /*7790*/  STG.E.U16 desc[UR40][R106.64], R27 ;  /* 0x0000001b6a007986 */ /* 0x000fe2000c101528 */
[----:B------:R-:W-:Y:S02]  /*77a0*/  LEA.HI.X.SX32 R127, R127, R166, 0x1, P4 ;  /* 0x000000a67f7f7211 */ /* 0x000fe400020f0eff */
[----:B--2---:R-:W-:Y:S01]  /*77b0*/  PRMT R3, R28, 0x7632, R3 ;  /* 0x000076321c037816 */ /* 0x004fe20000000003 */
[----:B------:R-:W-:Y:S01]  /*77c0*/  STG.E.U16 desc[UR40][R108.64], R54 ;  /* 0x000000366c007986 */ /* 0x000fe2000c101528 */
[----:B------:R-:W-:Y:S02]  /*77d0*/  LEA R136, P4, R139, R134, 0x1 ;  /* 0x000000868b887211 */ /* 0x000fe400078808ff */
[----:B------:R-:W-:Y:S01]  /*77e0*/  LEA.HI.X.SX32 R119, R119, R166, 0x1, P3 ;  /* 0x000000a677777211 */ /* 0x000fe200018f0eff */
[----:B------:R-:W-:Y:S01]  /*77f0*/  STG.E.U16 desc[UR40][R110.64], R55 ;  /* 0x000000376e007986 */ /* 0x000fe2000c101528 */
[----:B------:R-:W-:-:S02]  /*7800*/  PRMT R59, R29, 0x7632, R59 ;  /* 0x000076321d3b7816 */ /* 0x000fc4000000003b */
[----:B------:R-:W-:Y:S01]  /*7810*/  LEA R142, P3, R143, R134, 0x1 ;  /* 0x000000868f8e7211 */ /* 0x000fe200078608ff */
[----:B------:R-:W-:Y:S01]  /*7820*/  STG.E.U16 desc[UR40][R112.64], R56 ;  /* 0x0000003870007986 */ /* 0x000fe2000c101528 */
[----:B------:R-:W-:Y:S02]  /*7830*/  LEA.HI.X.SX32 R129, R129, R166, 0x1, P6 ;  /* 0x000000a681817211 */ /* 0x000fe400030f0eff */
[----:B----4-:R-:W-:Y:S01]  /*7840*/  PRMT R4, R30, 0x7632, R4 ;  /* 0x000076321e047816 */ /* 0x010fe20000000004 */
[----:B------:R1:W-:Y:S01]  /*7850*/  STG.E.U16 desc[UR40][R132.64], R2 ;  /* 0x0000000284007986 */ /* 0x0003e2000c101528 */
[----:B------:R-:W-:Y:S02]  /*7860*/  LEA R138, P6, R141, R134, 0x1 ;  /* 0x000000868d8a7211 */ /* 0x000fe400078c08ff */
[----:B------:R-:W-:Y:S01]  /*7870*/  LEA.HI.X.SX32 R121, R121, R166, 0x1, P5 ;  /* 0x000000a679797211 */ /* 0x000fe200028f0eff */
[----:B------:R-:W-:Y:S01]  /*7880*/  STG.E.U16 desc[UR40][R122.64], R28 ;  /* 0x0000001c7a007986 */ /* 0x000fe2000c101528 */
[----:B------:R-:W-:-:S02]  /*7890*/  PRMT R60, R31, 0x7632, R60 ;  /* 0x000076321f3c7816 */ /* 0x000fc4000000003c */
[----:B------:R-:W-:Y:S01]  /*78a0*/  LEA R140, P5, R151, R134, 0x1 ;  /* 0x00000086978c7211 */ /* 0x000fe200078a08ff */
[----:B------:R-:W-:Y:S01]  /*78b0*/  STG.E.U16 desc[UR40][R114.64], R29 ;  /* 0x0000001d72007986 */ /* 0x000fe2000c101528 */
[----:B------:R-:W-:Y:S02]  /*78c0*/  LEA.HI.X.SX32 R131, R131, R166, 0x1, P2 ;  /* 0x000000a683837211 */ /* 0x000fe400010f0eff */
[----:B------:R-:W-:Y:S01]  /*78d0*/  LEA R150, P2, R163, R134, 0x1 ;  /* 0x00000086a3967211 */ /* 0x000fe200078408ff */
[----:B------:R-:W-:Y:S01]  /*78e0*/  STG.E.U16 desc[UR40][R124.64], R30 ;  /* 0x0000001e7c007986 */ /* 0x000fe2000c101528 */
[----:B------:R-:W-:Y:S01]  /*78f0*/  LEA.HI.X.SX32 R137, R139, R166, 0x1, P4 ;  /* 0x000000a68b897211 */ /* 0x000fe200020f0eff */
[----:B-1----:R-:W-:Y:S01]  /*7900*/  IMAD.SHL.U32 R2, R219, 0x2, RZ ;  /* 0x00000002db027824 */ /* 0x002fe200078e00ff */
[----:B------:R-:W-:Y:S01]  /*7910*/  LEA R162, P4, R165, R134, 0x1 ;  /* 0x00000086a5a27211 */ /* 0x000fe200078808ff */
[----:B------:R-:W-:Y:S01]  /*7920*/  STG.E.U16 desc[UR40][R116.64], R31 ;  /* 0x0000001f74007986 */ /* 0x000fe2000c101528 */
[----:B------:R-:W-:-:S02]  /*7930*/  LEA.HI.X.SX32 R143, R143, R166, 0x1, P3 ;  /* 0x000000a68f8f7211 */ /* 0x000fc400018f0eff */
[----:B------:R-:W-:Y:S01]  /*7940*/  LEA R134, P3, R164, R134, 0x1 ;  /* 0x00000086a4867211 */ /* 0x000fe200078608ff */
[----:B------:R1:W-:Y:S01]  /*7950*/  STG.E.U16 desc[UR40][R126.64], R3 ;  /* 0x000000037e007986 */ /* 0x0003e2000c101528 */
[-C--:B------:R-:W-:Y:S02]  /*7960*/  LEA.HI.X.SX32 R139, R141, R166.reuse, 0x1, P6 ;  /* 0x000000a68d8b7211 */ /* 0x080fe400030f0eff */
[-C--:B------:R-:W-:Y:S01]  /*7970*/  LEA.HI.X.SX32 R141, R151, R166.reuse, 0x1, P5 ;  /* 0x000000a6978d7211 */ /* 0x080fe200028f0eff */
[----:B------:R-:W-:Y:S01]  /*7980*/  STG.E.U16 desc[UR40][R118.64], R59 ;  /* 0x0000003b76007986 */ /* 0x000fe2000c101528 */
[----:B0-----:R-:W-:Y:S02]  /*7990*/  PRMT R70, R64, 0x7632, R70 ;  /* 0x0000763240467816 */ /* 0x001fe40000000046 */
[----:B------:R-:W-:Y:S01]  /*79a0*/  LEA.HI.X.SX32 R151, R163, R166, 0x1, P2 ;  /* 0x000000a6a3977211 */ /* 0x000fe200010f0eff */
[----:B------:R0:W-:Y:S01]  /*79b0*/  STG.E.U16 desc[UR40][R128.64], R4 ;  /* 0x0000000480007986 */ /* 0x0001e2000c101528 */
[----:B------:R-:W-:-:S02]  /*79c0*/  PRMT R75, R65, 0x7632, R75 ;  /* 0x00007632414b7816 */ /* 0x000fc4000000004b */
[-C--:B------:R-:W-:Y:S01]  /*79d0*/  LEA.HI.X.SX32 R163, R165, R166.reuse, 0x1, P4 ;  /* 0x000000a6a5a37211 */ /* 0x080fe200020f0eff */
[----:B------:R2:W-:Y:S01]  /*79e0*/  STG.E.U16 desc[UR40][R120.64], R60 ;  /* 0x0000003c78007986 */ /* 0x0005e2000c101528 */
[----:B------:R-:W-:Y:S02]  /*79f0*/  PRMT R81, R66, 0x7632, R81 ;  /* 0x0000763242517816 */ /* 0x000fe40000000051 */
[----:B------:R-:W-:Y:S01]  /*7a00*/  LEA.HI.X.SX32 R135, R164, R166, 0x1, P3 ;  /* 0x000000a6a4877211 */ /* 0x000fe200018f0eff */
[----:B------:R2:W-:Y:S01]  /*7a10*/  STG.E.U16 desc[UR40][R130.64], R64 ;  /* 0x0000004082007986 */ /* 0x0005e2000c101528 */
[----:B------:R-:W-:Y:S02]  /*7a20*/  PRMT R8, R67, 0x7632, R8 ;  /* 0x0000763243087816 */ /* 0x000fe40000000008 */
[----:B-1----:R-:W-:Y:S01]  /*7a30*/  FSEL R3, R62, -INF , P1 ;  /* 0xff8000003e037808 */ /* 0x002fe20000800000 */
[----:B------:R2:W-:Y:S01]  /*7a40*/  STG.E.U16 desc[UR40][R136.64], R65 ;  /* 0x0000004188007986 */ /* 0x0005e2000c101528 */
[----:B------:R-:W-:Y:S01]  /*7a50*/  LOP3.LUT R5, R2, 0x1f8, RZ, 0xc0, !PT ;  /* 0x000001f802057812 */ /* 0x000fe200078ec0ff */
[C---:B0-----:R-:W-:Y:S01]  /*7a60*/  IMAD.HI R4, R214.reuse, 0x4, RZ ;  /* 0x00000004d6047827 */ /* 0x041fe200078e02ff */
[----:B------:R-:W-:Y:S01]  /*7a70*/  LOP3.LUT P2, RZ, R219, 0x80, RZ, 0xc0, !PT ;  /* 0x00000080dbff7812 */ /* 0x000fe2000784c0ff */
[----:B------:R2:W-:Y:S02]  /*7a80*/  STG.E.U16 desc[UR40][R142.64], R66 ;  /* 0x000000428e007986 */ /* 0x0005e4000c101528 */
[----:B------:R-:W-:Y:S01]  /*7a90*/  FFMA R223, R3, 0.69314718246459960938, R104 ;  /* 0x3f31721803df7823 */ /* 0x000fe20000000068 */
[----:B------:R-:W-:Y:S01]  /*7aa0*/  IMAD.SHL.U32 R3, R214, 0x4, RZ ;  /* 0x00000004d6037824 */ /* 0x000fe200078e00ff */
[----:B------:R2:W-:Y:S04]  /*7ab0*/  STG.E.U16 desc[UR40][R138.64], R67 ;  /* 0x000000438a007986 */ /* 0x0005e8000c101528 */
[----:B---3--:R-:W-:Y:S01]  /*7ac0*/  IADD3 R2, P0, P1, R3, UR6, R6 ;  /* 0x0000000603027c10 */ /* 0x008fe2000f91e006 */
[----:B------:R2:W-:Y:S03]  /*7ad0*/  STG.E.U16 desc[UR40][R140.64], R70 ;  /* 0x000000468c007986 */ /* 0x0005e6000c101528 */
[----:B------:R-:W-:Y:S01]  /*7ae0*/  IADD3.X R3, R4, UR5, R7, P0, P1 ;  /* 0x0000000504037c10 */ /* 0x000fe200087e2407 */
[----:B------:R2:W-:Y:S04]  /*7af0*/  STG.E.U16 desc[UR40][R150.64], R75 ;  /* 0x0000004b96007986 */ /* 0x0005e8000c101528 */
[----:B------:R2:W-:Y:S04]  /*7b00*/  STG.E.U16 desc[UR40][R162.64], R81 ;  /* 0x00000051a2007986 */ /* 0x0005e8000c101528 */
[----:B------:R2:W-:Y:S01]  /*7b10*/  STG.E.U16 desc[UR40][R134.64], R8 ;  /* 0x0000000886007986 */ /* 0x0005e2000c101528 */
[----:B------:R-:W-:Y:S06]  /*7b20*/  BAR.SYNC.DEFER_BLOCKING 0x0 ;  /* 0x0000000000007b1d */ /* 0x000fec0000010000 */
[----:B------:R2:W-:Y:S02]  /*7b30*/  STS.64 [R5+UR7], R222 ;  /* 0x000000de05007988 */ /* 0x0005e40008000a07 */
[----:B------:R-:W-:Y:S06]  /*7b40*/  BAR.SYNC.DEFER_BLOCKING 0x0 ;  /* 0x0000000000007b1d */ /* 0x000fec0000010000 */
[----:B------:R-:W-:Y:S05]  /*7b50*/  @P2 EXIT ;  /* 0x000000000000294d */ /* 0x000fea0003800000 */
[----:B--2---:R-:W0:Y:S04]  /*7b60*/  LDS R5, [R0] ;  /* 0x0000000000057984 */ /* 0x004e280000000800 */
[----:B0-----:R-:W-:Y:S01]  /*7b70*/  STG.E desc[UR40][R2.64], R5 ;  /* 0x0000000502007986 */ /* 0x001fe2000c101928 */
[----:B------:R-:W-:Y:S05]  /*7b80*/  EXIT ;  /* 0x000000000000794d */ /* 0x000fea0003800000 */
.L_x_2:
[----:B------:R-:W-:-:S00]  /*7b90*/  BRA `(.L_x_2) ;  /* 0xfffffffc00fc7947 */ /* 0x000fc0000383ffff */
[----:B------:R-:W-:-:S00]  /*7ba0*/  NOP ;  /* 0x0000000000007918 */ /* 0x000fc00000000000 */
        /* <DEDUP_REMOVED lines=13> */
.L_x_3:


//--------------------- .nv.global.init           --------------------------
	.section	.nv.global.init,"aw",@progbits
.nv.global.init:
	.type		_$_str,@object
	.size		_$_str,(.L_0 - _$_str)
_$_str:
        /*0000*/ 	.byte	0x5f, 0x5f, 0x43, 0x55, 0x44, 0x41, 0x5f, 0x46, 0x54, 0x5a, 0x00
.L_0:


//--------------------- .nv.shared.attn_fwd       --------------------------
	.section	.nv.shared.attn_fwd,"aw",@nobits
	.sectionflags	@""
	.align	16
	.zero		1024


//--------------------- .nv.shared.reserved.0     --------------------------
	.section	.nv.shared.reserved.0,"aw",@nobits
	.weak		__nv_reservedSMEM_offset_0_alias
	.size		__nv_reservedSMEM_offset_0_alias, 0, 0
	.other		__nv_reservedSMEM_offset_0_alias,@"STO_CUDA_RESERVED_SHARED STV_DEFAULT"
__nv_reservedSMEM_offset_0_alias:
	.zero		0


//--------------------- .nv.constant0.attn_fwd    --------------------------
	.section	.nv.constant0.attn_fwd,"a",@progbits
	.sectionflags	@""
	.align	4
.nv.constant0.attn_fwd:
	.zero		664


//--------------------- SYMBOLS --------------------------

	.type		.nv.reservedSmem.offset0,@object
	.size		.nv.reservedSmem.offset0,0x4
